	.target	sm_90a

	.elftype	@"ET_EXEC"


//--------------------- .note.nv.tkinfo           --------------------------
	.section	.note.nv.tkinfo,"",@"SHT_NOTE"
	.sectionflags	@"SHF_NOTE_NV_TKINFO"
	.tkinfo
        /*0018*/ 	.word	0x00000002
        /*0030*/ 	.string	""
        /*0030*/ 	.string	"ptxas"
        /*0030*/ 	.string	"Cuda compilation tools, release 13.0, V13.0.88"
        /*0030*/ 	.string	"Build cuda_13.0.r13.0/compiler.36424714_0"
        /*0030*/ 	.string	"-arch sm_90a -m 64 "



//--------------------- .note.nv.cuinfo           --------------------------
	.section	.note.nv.cuinfo,"",@"SHT_NOTE"
	.sectionflags	@"SHF_NOTE_NV_CUINFO"
        /*0018*/ 	.short	0x0002
        /*001a*/ 	.short	0x005a
        /*001c*/ 	.short	0x0082
	.zero		2


//--------------------- .nv.info                  --------------------------
	.section	.nv.info,"",@"SHT_CUDA_INFO"
	.align	4


	//----- nvinfo : EIATTR_REGCOUNT
	.align		4
        /*0000*/ 	.byte	0x04, 0x2f
        /*0002*/ 	.short	(.L_15 - .L_14)
	.align		4
.L_14:
        /*0004*/ 	.word	index@(_ZN7cutlass13device_kernelINS_4gemm6kernel13GemmUniversalIN4cute5tupleIJiiiiEEENS1_10collective13CollectiveMmaINS1_34MainloopSm90TmaGmmaWarpSpecializedILi5ENS5_IJNS4_1CILi2EEENSA_ILi1EEESC_EEENS1_35KernelTmaWarpSpecializedCooperativeEEENS5_IJNSA_ILi128EEENSA_ILi48EEESG_EEENS_10bfloat16_tENS5_IJlSC_lEEESJ_SK_NS4_8TiledMMAINS4_8MMA_AtomIJNS4_4SM904GMMA27MMA_64x16x16_F32BF16BF16_SSILNSO_5MajorE0ELSQ_0ELNSO_7ScaleInE1ELSR_1EEEEEENS4_6LayoutISD_NS5_IJSC_NSA_ILi0EEESV_EEEEENS5_IJNS4_10UnderscoreESY_SY_EEEEENS4_13SM90_TMA_LOADENS4_14ComposedLayoutINS4_7SwizzleILi3ELi4ELi3EEENS4_18smem_ptr_flag_bitsILi16EEENSU_INS5_IJNSA_ILi8EEENSA_ILi64EEEEEENS5_IJS18_SC_EEEEEEEvNS4_8identityENS4_23SM90_TMA_LOAD_MULTICASTES1C_vS1D_EENS_8epilogue10collective6detail29Sm90TmaWarpSpecializedAdapterINS1H_15DefaultEpilogueISJ_SK_SK_NS1G_6thread17LinearCombinationISJ_Li1EffLNS1L_9ScaleType4KindE0ELNS_15FloatRoundStyleE2ESJ_EENS1_15EpilogueDefaultEEEEEvvEEEEvNT_6ParamsE)
        /*0008*/ 	.word	0x000000a8


	//----- nvinfo : EIATTR_FRAME_SIZE
	.align		4
.L_15:
        /*000c*/ 	.byte	0x04, 0x11
        /*000e*/ 	.short	(.L_17 - .L_16)
	.align		4
.L_16:
        /*0010*/ 	.word	index@(_ZN7cutlass13device_kernelINS_4gemm6kernel13GemmUniversalIN4cute5tupleIJiiiiEEENS1_10collective13CollectiveMmaINS1_34MainloopSm90TmaGmmaWarpSpecializedILi5ENS5_IJNS4_1CILi2EEENSA_ILi1EEESC_EEENS1_35KernelTmaWarpSpecializedCooperativeEEENS5_IJNSA_ILi128EEENSA_ILi48EEESG_EEENS_10bfloat16_tENS5_IJlSC_lEEESJ_SK_NS4_8TiledMMAINS4_8MMA_AtomIJNS4_4SM904GMMA27MMA_64x16x16_F32BF16BF16_SSILNSO_5MajorE0ELSQ_0ELNSO_7ScaleInE1ELSR_1EEEEEENS4_6LayoutISD_NS5_IJSC_NSA_ILi0EEESV_EEEEENS5_IJNS4_10UnderscoreESY_SY_EEEEENS4_13SM90_TMA_LOADENS4_14ComposedLayoutINS4_7SwizzleILi3ELi4ELi3EEENS4_18smem_ptr_flag_bitsILi16EEENSU_INS5_IJNSA_ILi8EEENSA_ILi64EEEEEENS5_IJS18_SC_EEEEEEEvNS4_8identityENS4_23SM90_TMA_LOAD_MULTICASTES1C_vS1D_EENS_8epilogue10collective6detail29Sm90TmaWarpSpecializedAdapterINS1H_15DefaultEpilogueISJ_SK_SK_NS1G_6thread17LinearCombinationISJ_Li1EffLNS1L_9ScaleType4KindE0ELNS_15FloatRoundStyleE2ESJ_EENS1_15EpilogueDefaultEEEEEvvEEEEvNT_6ParamsE)
        /*0014*/ 	.word	0x00000000


	//----- nvinfo : EIATTR_MIN_STACK_SIZE
	.align		4
.L_17:
        /*0018*/ 	.byte	0x04, 0x12
        /*001a*/ 	.short	(.L_19 - .L_18)
	.align		4
.L_18:
        /*001c*/ 	.word	index@(_ZN7cutlass13device_kernelINS_4gemm6kernel13GemmUniversalIN4cute5tupleIJiiiiEEENS1_10collective13CollectiveMmaINS1_34MainloopSm90TmaGmmaWarpSpecializedILi5ENS5_IJNS4_1CILi2EEENSA_ILi1EEESC_EEENS1_35KernelTmaWarpSpecializedCooperativeEEENS5_IJNSA_ILi128EEENSA_ILi48EEESG_EEENS_10bfloat16_tENS5_IJlSC_lEEESJ_SK_NS4_8TiledMMAINS4_8MMA_AtomIJNS4_4SM904GMMA27MMA_64x16x16_F32BF16BF16_SSILNSO_5MajorE0ELSQ_0ELNSO_7ScaleInE1ELSR_1EEEEEENS4_6LayoutISD_NS5_IJSC_NSA_ILi0EEESV_EEEEENS5_IJNS4_10UnderscoreESY_SY_EEEEENS4_13SM90_TMA_LOADENS4_14ComposedLayoutINS4_7SwizzleILi3ELi4ELi3EEENS4_18smem_ptr_flag_bitsILi16EEENSU_INS5_IJNSA_ILi8EEENSA_ILi64EEEEEENS5_IJS18_SC_EEEEEEEvNS4_8identityENS4_23SM90_TMA_LOAD_MULTICASTES1C_vS1D_EENS_8epilogue10collective6detail29Sm90TmaWarpSpecializedAdapterINS1H_15DefaultEpilogueISJ_SK_SK_NS1G_6thread17LinearCombinationISJ_Li1EffLNS1L_9ScaleType4KindE0ELNS_15FloatRoundStyleE2ESJ_EENS1_15EpilogueDefaultEEEEEvvEEEEvNT_6ParamsE)
        /*0020*/ 	.word	0x00000000
.L_19:


//--------------------- .nv.compat                --------------------------
	.section	.nv.compat,"",@"SHT_CUDA_COMPAT_INFO"
	.align	4
        /*0000*/ 	.byte	0x02, 0x09, 0x01, 0x00, 0x02, 0x02, 0x04, 0x00, 0x02, 0x05, 0x05, 0x00, 0x03, 0x07, 0x01, 0x01
        /*0010*/ 	.byte	0x02, 0x03, 0x01, 0x00, 0x02, 0x06, 0x01, 0x00, 0x04, 0x0b, 0x08, 0x00, 0x00, 0x00, 0x00, 0x00
        /*0020*/ 	.byte	0x00, 0x00, 0x00, 0x00


//--------------------- .nv.info._ZN7cutlass13device_kernelINS_4gemm6kernel13GemmUniversalIN4cute5tupleIJiiiiEEENS1_10collective13CollectiveMmaINS1_34MainloopSm90TmaGmmaWarpSpecializedILi5ENS5_IJNS4_1CILi2EEENSA_ILi1EEESC_EEENS1_35KernelTmaWarpSpecializedCooperativeEEENS5_IJNSA_ILi128EEENSA_ILi48EEESG_EEENS_10bfloat16_tENS5_IJlSC_lEEESJ_SK_NS4_8TiledMMAINS4_8MMA_AtomIJNS4_4SM904GMMA27MMA_64x16x16_F32BF16BF16_SSILNSO_5MajorE0ELSQ_0ELNSO_7ScaleInE1ELSR_1EEEEEENS4_6LayoutISD_NS5_IJSC_NSA_ILi0EEESV_EEEEENS5_IJNS4_10UnderscoreESY_SY_EEEEENS4_13SM90_TMA_LOADENS4_14ComposedLayoutINS4_7SwizzleILi3ELi4ELi3EEENS4_18smem_ptr_flag_bitsILi16EEENSU_INS5_IJNSA_ILi8EEENSA_ILi64EEEEEENS5_IJS18_SC_EEEEEEEvNS4_8identityENS4_23SM90_TMA_LOAD_MULTICASTES1C_vS1D_EENS_8epilogue10collective6detail29Sm90TmaWarpSpecializedAdapterINS1H_15DefaultEpilogueISJ_SK_SK_NS1G_6thread17LinearCombinationISJ_Li1EffLNS1L_9ScaleType4KindE0ELNS_15FloatRoundStyleE2ESJ_EENS1_15EpilogueDefaultEEEEEvvEEEEvNT_6ParamsE --------------------------
	.section	.nv.info._ZN7cutlass13device_kernelINS_4gemm6kernel13GemmUniversalIN4cute5tupleIJiiiiEEENS1_10collective13CollectiveMmaINS1_34MainloopSm90TmaGmmaWarpSpecializedILi5ENS5_IJNS4_1CILi2EEENSA_ILi1EEESC_EEENS1_35KernelTmaWarpSpecializedCooperativeEEENS5_IJNSA_ILi128EEENSA_ILi48EEESG_EEENS_10bfloat16_tENS5_IJlSC_lEEESJ_SK_NS4_8TiledMMAINS4_8MMA_AtomIJNS4_4SM904GMMA27MMA_64x16x16_F32BF16BF16_SSILNSO_5MajorE0ELSQ_0ELNSO_7ScaleInE1ELSR_1EEEEEENS4_6LayoutISD_NS5_IJSC_NSA_ILi0EEESV_EEEEENS5_IJNS4_10UnderscoreESY_SY_EEEEENS4_13SM90_TMA_LOADENS4_14ComposedLayoutINS4_7SwizzleILi3ELi4ELi3EEENS4_18smem_ptr_flag_bitsILi16EEENSU_INS5_IJNSA_ILi8EEENSA_ILi64EEEEEENS5_IJS18_SC_EEEEEEEvNS4_8identityENS4_23SM90_TMA_LOAD_MULTICASTES1C_vS1D_EENS_8epilogue10collective6detail29Sm90TmaWarpSpecializedAdapterINS1H_15DefaultEpilogueISJ_SK_SK_NS1G_6thread17LinearCombinationISJ_Li1EffLNS1L_9ScaleType4KindE0ELNS_15FloatRoundStyleE2ESJ_EENS1_15EpilogueDefaultEEEEEvvEEEEvNT_6ParamsE,"",@"SHT_CUDA_INFO"
	.sectionflags	@""
	.align	4


	//----- nvinfo : EIATTR_CUDA_API_VERSION
	.align		4
        /*0000*/ 	.byte	0x04, 0x37
        /*0002*/ 	.short	(.L_21 - .L_20)
.L_20:
        /*0004*/ 	.word	0x00000082


	//----- nvinfo : EIATTR_KPARAM_INFO
	.align		4
.L_21:
        /*0008*/ 	.byte	0x04, 0x17
        /*000a*/ 	.short	(.L_23 - .L_22)
.L_22:
        /*000c*/ 	.word	0x00000000
        /*0010*/ 	.short	0x0000
        /*0012*/ 	.short	0x0070
        /*0014*/ 	.byte	0x00, 0xf0, 0x01, 0x10


	//----- nvinfo : EIATTR_SPARSE_MMA_MASK
	.align		4
.L_23:
        /*0018*/ 	.byte	0x03, 0x50
        /*001a*/ 	.short	0x0000


	//----- nvinfo : EIATTR_MAXREG_COUNT
	.align		4
        /*001c*/ 	.byte	0x03, 0x1b
        /*001e*/ 	.short	0x00a8


	//----- nvinfo : EIATTR_NUM_BARRIERS
	.align		4
        /*0020*/ 	.byte	0x02, 0x4c
        /*0022*/ 	.byte	0x01
	.zero		1


	//----- nvinfo : EIATTR_EXTERNS
	.align		4
        /*0024*/ 	.byte	0x04, 0x0f
        /*0026*/ 	.short	(.L_25 - .L_24)


	//   ....[0]....
	.align		4
.L_24:
        /*0028*/ 	.word	index@(__assertfail)


	//----- nvinfo : EIATTR_MERCURY_ISA_VERSION
	.align		4
.L_25:
        /*002c*/ 	.byte	0x03, 0x5f
        /*002e*/ 	.short	0x0101


	//----- nvinfo : EIATTR_INT_WARP_WIDE_INSTR_OFFSETS
	.align		4
        /*0030*/ 	.byte	0x04, 0x31
        /*0032*/ 	.short	(.L_27 - .L_26)


	//   ....[0]....
.L_26:
        /*0034*/ 	.word	0x000004a0


	//   ....[1]....
        /*0038*/ 	.word	0x000004d0


	//   ....[2]....
        /*003c*/ 	.word	0x00000690


	//----- nvinfo : EIATTR_COOP_GROUP_MASK_REGIDS
	.align		4
.L_27:
        /*0040*/ 	.byte	0x04, 0x29
        /*0042*/ 	.short	(.L_29 - .L_28)


	//   ....[0]....
.L_28:
        /*0044*/ 	.word	0xffffffff


	//   ....[1]....
        /*0048*/ 	.word	0xffffffff


	//   ....[2]....
        /*004c*/ 	.word	0xffffffff


	//   ....[3]....
        /*0050*/ 	.word	0xffffffff


	//   ....[4]....
        /*0054*/ 	.word	0xffffffff


	//   ....[5]....
        /*0058*/ 	.word	0xffffffff


	//----- nvinfo : EIATTR_COOP_GROUP_INSTR_OFFSETS
	.align		4
.L_29:
        /*005c*/ 	.byte	0x04, 0x28
        /*005e*/ 	.short	(.L_31 - .L_30)


	//   ....[0]....
.L_30:
        /*0060*/ 	.word	0x00000060


	//   ....[1]....
        /*0064*/ 	.word	0x00000070


	//   ....[2]....
        /*0068*/ 	.word	0x00000130


	//   ....[3]....
        /*006c*/ 	.word	0x000002f0


	//   ....[4]....
        /*0070*/ 	.word	0x00000810


	//   ....[5]....
        /*0074*/ 	.word	0x00001250


	//----- nvinfo : EIATTR_REG_RECONFIG
	.align		4
.L_31:
        /*0078*/ 	.byte	0x01, 0x54
	.zero		2


	//----- nvinfo : EIATTR_SYSCALL_OFFSETS
	.align		4
        /*007c*/ 	.byte	0x04, 0x46
        /*007e*/ 	.short	(.L_33 - .L_32)


	//   ....[0]....
.L_32:
        /*0080*/ 	.word	0x00001410


	//----- nvinfo : EIATTR_MBARRIER_INSTR_OFFSETS
	.align		4
.L_33:
        /*0084*/ 	.byte	0x04, 0x39
        /*0086*/ 	.short	(.L_35 - .L_34)


	//   ....[0]....
.L_34:
        /*0088*/ 	.word	0x00000230
        /*008c*/ 	.word	0x000000ff
        /*0090*/ 	.word	0x00000000
        /*0094*/ 	.short	0x0100
        /*0096*/ 	.byte	0x08
	.zero		1


	//   ....[1]....
        /*0098*/ 	.word	0x00000240
        /*009c*/ 	.word	0x000000ff
        /*00a0*/ 	.word	0x00000028
        /*00a4*/ 	.short	0x0100
        /*00a6*/ 	.byte	0x08
	.zero		1


	//   ....[2]....
        /*00a8*/ 	.word	0x00000250
        /*00ac*/ 	.word	0x000000ff
        /*00b0*/ 	.word	0x00000008
        /*00b4*/ 	.short	0x0100
        /*00b6*/ 	.byte	0x08
	.zero		1


	//   ....[3]....
        /*00b8*/ 	.word	0x00000260
        /*00bc*/ 	.word	0x000000ff
        /*00c0*/ 	.word	0x00000030
        /*00c4*/ 	.short	0x0100
        /*00c6*/ 	.byte	0x08
	.zero		1


	//   ....[4]....
        /*00c8*/ 	.word	0x00000270
        /*00cc*/ 	.word	0x000000ff
        /*00d0*/ 	.word	0x00000010
        /*00d4*/ 	.short	0x0100
        /*00d6*/ 	.byte	0x08
	.zero		1


	//   ....[5]....
        /*00d8*/ 	.word	0x00000280
        /*00dc*/ 	.word	0x000000ff
        /*00e0*/ 	.word	0x00000038
        /*00e4*/ 	.short	0x0100
        /*00e6*/ 	.byte	0x08
	.zero		1


	//   ....[6]....
        /*00e8*/ 	.word	0x00000290
        /*00ec*/ 	.word	0x000000ff
        /*00f0*/ 	.word	0x00000018
        /*00f4*/ 	.short	0x0100
        /*00f6*/ 	.byte	0x08
	.zero		1


	//   ....[7]....
        /*00f8*/ 	.word	0x000002a0
        /*00fc*/ 	.word	0x000000ff
        /*0100*/ 	.word	0x00000040
        /*0104*/ 	.short	0x0100
        /*0106*/ 	.byte	0x08
	.zero		1


	//   ....[8]....
        /*0108*/ 	.word	0x000002b0
        /*010c*/ 	.word	0x000000ff
        /*0110*/ 	.word	0x00000020
        /*0114*/ 	.short	0x0100
        /*0116*/ 	.byte	0x08
	.zero		1


	//   ....[9]....
        /*0118*/ 	.word	0x000002c0
        /*011c*/ 	.word	0x000000ff
        /*0120*/ 	.word	0x00000048
        /*0124*/ 	.short	0x0100
        /*0126*/ 	.byte	0x08
	.zero		1


	//   ....[10]....
        /*0128*/ 	.word	0x00000710
        /*012c*/ 	.word	0x000000ff
        /*0130*/ 	.word	0x00000060
        /*0134*/ 	.short	0x0100
        /*0136*/ 	.byte	0x06
	.zero		1


	//   ....[11]....
        /*0138*/ 	.word	0x000007a0
        /*013c*/ 	.word	0x000000ff
        /*0140*/ 	.word	0x00000068
        /*0144*/ 	.short	0x0100
        /*0146*/ 	.byte	0x06
	.zero		1


	//   ....[12]....
        /*0148*/ 	.word	0x000014d0
        /*014c*/ 	.word	0x00000003
        /*0150*/ 	.word	0x00000000
        /*0154*/ 	.short	0x010a
        /*0156*/ 	.byte	0x3f
	.zero		1


	//   ....[13]....
        /*0158*/ 	.word	0x00001510
        /*015c*/ 	.word	0x00000003
        /*0160*/ 	.word	0x00000000
        /*0164*/ 	.short	0x010a
        /*0166*/ 	.byte	0x3f
	.zero		1


	//   ....[14]....
        /*0168*/ 	.word	0x000020c0
        /*016c*/ 	.word	0x00000005
        /*0170*/ 	.word	0x00000000
        /*0174*/ 	.short	0x010a
        /*0176*/ 	.byte	0x3f
	.zero		1


	//   ....[15]....
        /*0178*/ 	.word	0x00002100
        /*017c*/ 	.word	0x00000005
        /*0180*/ 	.word	0x00000000
        /*0184*/ 	.short	0x010a
        /*0186*/ 	.byte	0x3f
	.zero		1


	//   ....[16]....
        /*0188*/ 	.word	0x00002b40
        /*018c*/ 	.word	0x00000005
        /*0190*/ 	.word	0x00000000
        /*0194*/ 	.short	0x0101
        /*0196*/ 	.byte	0x3f
	.zero		1


	//   ....[17]....
        /*0198*/ 	.word	0x00002d60
        /*019c*/ 	.word	0x00000003
        /*01a0*/ 	.word	0x00000000
        /*01a4*/ 	.short	0x0101
        /*01a6*/ 	.byte	0x3f
	.zero		1


	//   ....[18]....
        /*01a8*/ 	.word	0x000059c0
        /*01ac*/ 	.word	0x00000014
        /*01b0*/ 	.word	0x00000028
        /*01b4*/ 	.short	0x010a
        /*01b6*/ 	.byte	0x3f
	.zero		1


	//   ....[19]....
        /*01b8*/ 	.word	0x00005e00
        /*01bc*/ 	.word	0x00000003
        /*01c0*/ 	.word	0x00000068
        /*01c4*/ 	.short	0x0101
        /*01c6*/ 	.byte	0x3f
	.zero		1


	//   ....[20]....
        /*01c8*/ 	.word	0x00006550
        /*01cc*/ 	.word	0x00000007
        /*01d0*/ 	.word	0x00000000
        /*01d4*/ 	.short	0x010a
        /*01d6*/ 	.byte	0x3f
	.zero		1


	//   ....[21]....
        /*01d8*/ 	.word	0x000065d0
        /*01dc*/ 	.word	0x00000008
        /*01e0*/ 	.word	0x00000000
        /*01e4*/ 	.short	0x010a
        /*01e6*/ 	.byte	0x3f
	.zero		1


	//   ....[22]....
        /*01e8*/ 	.word	0x00006660
        /*01ec*/ 	.word	0x00000009
        /*01f0*/ 	.word	0x00000000
        /*01f4*/ 	.short	0x010a
        /*01f6*/ 	.byte	0x3f
	.zero		1


	//   ....[23]....
        /*01f8*/ 	.word	0x000066f0
        /*01fc*/ 	.word	0x00000006
        /*0200*/ 	.word	0x00000000
        /*0204*/ 	.short	0x010a
        /*0206*/ 	.byte	0x3f
	.zero		1


	//   ....[24]....
        /*0208*/ 	.word	0x00006780
        /*020c*/ 	.word	0x00000003
        /*0210*/ 	.word	0x00000000
        /*0214*/ 	.short	0x010a
        /*0216*/ 	.byte	0x3f
	.zero		1


	//   ....[25]....
        /*0218*/ 	.word	0x000067e0
        /*021c*/ 	.word	0x00000003
        /*0220*/ 	.word	0x00000000
        /*0224*/ 	.short	0x010a
        /*0226*/ 	.byte	0x3f
	.zero		1


	//   ....[26]....
        /*0228*/ 	.word	0x00006830
        /*022c*/ 	.word	0x00000005
        /*0230*/ 	.word	0x00000000
        /*0234*/ 	.short	0x010a
        /*0236*/ 	.byte	0x3f
	.zero		1


	//   ....[27]....
        /*0238*/ 	.word	0x00006900
        /*023c*/ 	.word	0x00000014
        /*0240*/ 	.word	0x00000028
        /*0244*/ 	.short	0x010a
        /*0246*/ 	.byte	0x3f
	.zero		1


	//   ....[28]....
        /*0248*/ 	.word	0x000069d0
        /*024c*/ 	.word	0x00000007
        /*0250*/ 	.word	0x00000000
        /*0254*/ 	.short	0x010a
        /*0256*/ 	.byte	0x3f
	.zero		1


	//   ....[29]....
        /*0258*/ 	.word	0x00006a20
        /*025c*/ 	.word	0x00000008
        /*0260*/ 	.word	0x00000000
        /*0264*/ 	.short	0x010a
        /*0266*/ 	.byte	0x3f
	.zero		1


	//   ....[30]....
        /*0268*/ 	.word	0x00006a70
        /*026c*/ 	.word	0x00000009
        /*0270*/ 	.word	0x00000000
        /*0274*/ 	.short	0x010a
        /*0276*/ 	.byte	0x3f
	.zero		1


	//   ....[31]....
        /*0278*/ 	.word	0x00006ac0
        /*027c*/ 	.word	0x00000006
        /*0280*/ 	.word	0x00000000
        /*0284*/ 	.short	0x010a
        /*0286*/ 	.byte	0x3f
	.zero		1


	//----- nvinfo : EIATTR_NUM_MBARRIERS
	.align		4
.L_35:
        /*0288*/ 	.byte	0x03, 0x38
        /*028a*/ 	.short	0x000c


	//----- nvinfo : EIATTR_EXIT_INSTR_OFFSETS
	.align		4
        /*028c*/ 	.byte	0x04, 0x1c
        /*028e*/ 	.short	(.L_37 - .L_36)


	//   ....[0]....
.L_36:
        /*0290*/ 	.word	0x00000970


	//   ....[1]....
        /*0294*/ 	.word	0x00001180


	//   ....[2]....
        /*0298*/ 	.word	0x000050f0


	//   ....[3]....
        /*029c*/ 	.word	0x00005650


	//   ....[4]....
        /*02a0*/ 	.word	0x000067d0


	//----- nvinfo : EIATTR_MAX_THREADS
	.align		4
.L_37:
        /*02a4*/ 	.byte	0x04, 0x05
        /*02a6*/ 	.short	(.L_39 - .L_38)
.L_38:
        /*02a8*/ 	.word	0x00000180
        /*02ac*/ 	.word	0x00000001
        /*02b0*/ 	.word	0x00000001


	//----- nvinfo : EIATTR_CRS_STACK_SIZE
	.align		4
.L_39:
        /*02b4*/ 	.byte	0x04, 0x1e
        /*02b6*/ 	.short	(.L_41 - .L_40)
.L_40:
        /*02b8*/ 	.word	0x00000000


	//----- nvinfo : EIATTR_CBANK_PARAM_SIZE
	.align		4
.L_41:
        /*02bc*/ 	.byte	0x03, 0x19
        /*02be*/ 	.short	0x0470


	//----- nvinfo : EIATTR_PARAM_CBANK
	.align		4
        /*02c0*/ 	.byte	0x04, 0x0a
        /*02c2*/ 	.short	(.L_43 - .L_42)
	.align		4
.L_42:
        /*02c4*/ 	.word	index@(.nv.constant0._ZN7cutlass13device_kernelINS_4gemm6kernel13GemmUniversalIN4cute5tupleIJiiiiEEENS1_10collective13CollectiveMmaINS1_34MainloopSm90TmaGmmaWarpSpecializedILi5ENS5_IJNS4_1CILi2EEENSA_ILi1EEESC_EEENS1_35KernelTmaWarpSpecializedCooperativeEEENS5_IJNSA_ILi128EEENSA_ILi48EEESG_EEENS_10bfloat16_tENS5_IJlSC_lEEESJ_SK_NS4_8TiledMMAINS4_8MMA_AtomIJNS4_4SM904GMMA27MMA_64x16x16_F32BF16BF16_SSILNSO_5MajorE0ELSQ_0ELNSO_7ScaleInE1ELSR_1EEEEEENS4_6LayoutISD_NS5_IJSC_NSA_ILi0EEESV_EEEEENS5_IJNS4_10UnderscoreESY_SY_EEEEENS4_13SM90_TMA_LOADENS4_14ComposedLayoutINS4_7SwizzleILi3ELi4ELi3EEENS4_18smem_ptr_flag_bitsILi16EEENSU_INS5_IJNSA_ILi8EEENSA_ILi64EEEEEENS5_IJS18_SC_EEEEEEEvNS4_8identityENS4_23SM90_TMA_LOAD_MULTICASTES1C_vS1D_EENS_8epilogue10collective6detail29Sm90TmaWarpSpecializedAdapterINS1H_15DefaultEpilogueISJ_SK_SK_NS1G_6thread17LinearCombinationISJ_Li1EffLNS1L_9ScaleType4KindE0ELNS_15FloatRoundStyleE2ESJ_EENS1_15EpilogueDefaultEEEEEvvEEEEvNT_6ParamsE)
        /*02c8*/ 	.short	0x0210
        /*02ca*/ 	.short	0x0470


	//----- nvinfo : EIATTR_SW_WAR
	.align		4
.L_43:
        /*02cc*/ 	.byte	0x04, 0x36
        /*02ce*/ 	.short	(.L_45 - .L_44)
.L_44:
        /*02d0*/ 	.word	0x00000008
.L_45:


//--------------------- .nv.callgraph             --------------------------
	.section	.nv.callgraph,"",@"SHT_CUDA_CALLGRAPH"
	.align	4
	.sectionentsize	8
	.align		4
        /*0000*/ 	.word	0x00000000
	.align		4
        /*0004*/ 	.word	0xffffffff
	.align		4
        /*0008*/ 	.word	index@(_ZN7cutlass13device_kernelINS_4gemm6kernel13GemmUniversalIN4cute5tupleIJiiiiEEENS1_10collective13CollectiveMmaINS1_34MainloopSm90TmaGmmaWarpSpecializedILi5ENS5_IJNS4_1CILi2EEENSA_ILi1EEESC_EEENS1_35KernelTmaWarpSpecializedCooperativeEEENS5_IJNSA_ILi128EEENSA_ILi48EEESG_EEENS_10bfloat16_tENS5_IJlSC_lEEESJ_SK_NS4_8TiledMMAINS4_8MMA_AtomIJNS4_4SM904GMMA27MMA_64x16x16_F32BF16BF16_SSILNSO_5MajorE0ELSQ_0ELNSO_7ScaleInE1ELSR_1EEEEEENS4_6LayoutISD_NS5_IJSC_NSA_ILi0EEESV_EEEEENS5_IJNS4_10UnderscoreESY_SY_EEEEENS4_13SM90_TMA_LOADENS4_14ComposedLayoutINS4_7SwizzleILi3ELi4ELi3EEENS4_18smem_ptr_flag_bitsILi16EEENSU_INS5_IJNSA_ILi8EEENSA_ILi64EEEEEENS5_IJS18_SC_EEEEEEEvNS4_8identityENS4_23SM90_TMA_LOAD_MULTICASTES1C_vS1D_EENS_8epilogue10collective6detail29Sm90TmaWarpSpecializedAdapterINS1H_15DefaultEpilogueISJ_SK_SK_NS1G_6thread17LinearCombinationISJ_Li1EffLNS1L_9ScaleType4KindE0ELNS_15FloatRoundStyleE2ESJ_EENS1_15EpilogueDefaultEEEEEvvEEEEvNT_6ParamsE)
	.align		4
        /*000c*/ 	.word	index@(__assertfail)
	.align		4
        /*0010*/ 	.word	0x00000000
	.align		4
        /*0014*/ 	.word	0xfffffffe
	.align		4
        /*0018*/ 	.word	0x00000000
	.align		4
        /*001c*/ 	.word	0xfffffffd
	.align		4
        /*0020*/ 	.word	0x00000000
	.align		4
        /*0024*/ 	.word	0xfffffffc


//--------------------- .nv.constant4             --------------------------
	.section	.nv.constant4,"a",@progbits
	.align	8
	.align		8
.nv.constant4:
        /*0000*/ 	.dword	__assertfail
	.align		8
        /*0008*/ 	.dword	__unnamed_1
	.align		8
        /*0010*/ 	.dword	_ZN39_INTERNAL_2fd5df4e_4_k_cu_f552b145_81664cuda3std3__45__cpo5beginE
	.align		8
        /*0018*/ 	.dword	_ZN39_INTERNAL_2fd5df4e_4_k_cu_f552b145_81664cuda3std3__45__cpo3endE
	.align		8
        /*0020*/ 	.dword	_ZN39_INTERNAL_2fd5df4e_4_k_cu_f552b145_81664cuda3std3__45__cpo6cbeginE
	.align		8
        /*0028*/ 	.dword	_ZN39_INTERNAL_2fd5df4e_4_k_cu_f552b145_81664cuda3std3__45__cpo4cendE
	.align		8
        /*0030*/ 	.dword	_ZN39_INTERNAL_2fd5df4e_4_k_cu_f552b145_81664cuda3std3__441_GLOBAL__N__2fd5df4e_4_k_cu_f552b145_81666ignoreE
	.align		8
        /*0038*/ 	.dword	_ZN39_INTERNAL_2fd5df4e_4_k_cu_f552b145_81664cuda3std3__419piecewise_constructE
	.align		8
        /*0040*/ 	.dword	_ZN39_INTERNAL_2fd5df4e_4_k_cu_f552b145_81664cuda3std3__48in_placeE
	.align		8
        /*0048*/ 	.dword	_ZN39_INTERNAL_2fd5df4e_4_k_cu_f552b145_81664cuda3std6ranges3__45__cpo4swapE
	.align		8
        /*0050*/ 	.dword	_ZN39_INTERNAL_2fd5df4e_4_k_cu_f552b145_81664cuda3std6ranges3__45__cpo9iter_moveE
	.align		8
        /*0058*/ 	.dword	_ZN39_INTERNAL_2fd5df4e_4_k_cu_f552b145_81664cute7productE
	.align		8
        /*0060*/ 	.dword	_ZN39_INTERNAL_2fd5df4e_4_k_cu_f552b145_81664cute1_E
	.align		8
        /*0068*/ 	.dword	$str$22
	.align		8
        /*0070*/ 	.dword	$str$23


//--------------------- .text._ZN7cutlass13device_kernelINS_4gemm6kernel13GemmUniversalIN4cute5tupleIJiiiiEEENS1_10collective13CollectiveMmaINS1_34MainloopSm90TmaGmmaWarpSpecializedILi5ENS5_IJNS4_1CILi2EEENSA_ILi1EEESC_EEENS1_35KernelTmaWarpSpecializedCooperativeEEENS5_IJNSA_ILi128EEENSA_ILi48EEESG_EEENS_10bfloat16_tENS5_IJlSC_lEEESJ_SK_NS4_8TiledMMAINS4_8MMA_AtomIJNS4_4SM904GMMA27MMA_64x16x16_F32BF16BF16_SSILNSO_5MajorE0ELSQ_0ELNSO_7ScaleInE1ELSR_1EEEEEENS4_6LayoutISD_NS5_IJSC_NSA_ILi0EEESV_EEEEENS5_IJNS4_10UnderscoreESY_SY_EEEEENS4_13SM90_TMA_LOADENS4_14ComposedLayoutINS4_7SwizzleILi3ELi4ELi3EEENS4_18smem_ptr_flag_bitsILi16EEENSU_INS5_IJNSA_ILi8EEENSA_ILi64EEEEEENS5_IJS18_SC_EEEEEEEvNS4_8identityENS4_23SM90_TMA_LOAD_MULTICASTES1C_vS1D_EENS_8epilogue10collective6detail29Sm90TmaWarpSpecializedAdapterINS1H_15DefaultEpilogueISJ_SK_SK_NS1G_6thread17LinearCombinationISJ_Li1EffLNS1L_9ScaleType4KindE0ELNS_15FloatRoundStyleE2ESJ_EENS1_15EpilogueDefaultEEEEEvvEEEEvNT_6ParamsE --------------------------
	.section	.text._ZN7cutlass13device_kernelINS_4gemm6kernel13GemmUniversalIN4cute5tupleIJiiiiEEENS1_10collective13CollectiveMmaINS1_34MainloopSm90TmaGmmaWarpSpecializedILi5ENS5_IJNS4_1CILi2EEENSA_ILi1EEESC_EEENS1_35KernelTmaWarpSpecializedCooperativeEEENS5_IJNSA_ILi128EEENSA_ILi48EEESG_EEENS_10bfloat16_tENS5_IJlSC_lEEESJ_SK_NS4_8TiledMMAINS4_8MMA_AtomIJNS4_4SM904GMMA27MMA_64x16x16_F32BF16BF16_SSILNSO_5MajorE0ELSQ_0ELNSO_7ScaleInE1ELSR_1EEEEEENS4_6LayoutISD_NS5_IJSC_NSA_ILi0EEESV_EEEEENS5_IJNS4_10UnderscoreESY_SY_EEEEENS4_13SM90_TMA_LOADENS4_14ComposedLayoutINS4_7SwizzleILi3ELi4ELi3EEENS4_18smem_ptr_flag_bitsILi16EEENSU_INS5_IJNSA_ILi8EEENSA_ILi64EEEEEENS5_IJS18_SC_EEEEEEEvNS4_8identityENS4_23SM90_TMA_LOAD_MULTICASTES1C_vS1D_EENS_8epilogue10collective6detail29Sm90TmaWarpSpecializedAdapterINS1H_15DefaultEpilogueISJ_SK_SK_NS1G_6thread17LinearCombinationISJ_Li1EffLNS1L_9ScaleType4KindE0ELNS_15FloatRoundStyleE2ESJ_EENS1_15EpilogueDefaultEEEEEvvEEEEvNT_6ParamsE,"ax",@progbits
	.align	128
.text._ZN7cutlass13device_kernelINS_4gemm6kernel13GemmUniversalIN4cute5tupleIJiiiiEEENS1_10collective13CollectiveMmaINS1_34MainloopSm90TmaGmmaWarpSpecializedILi5ENS5_IJNS4_1CILi2EEENSA_ILi1EEESC_EEENS1_35KernelTmaWarpSpecializedCooperativeEEENS5_IJNSA_ILi128EEENSA_ILi48EEESG_EEENS_10bfloat16_tENS5_IJlSC_lEEESJ_SK_NS4_8TiledMMAINS4_8MMA_AtomIJNS4_4SM904GMMA27MMA_64x16x16_F32BF16BF16_SSILNSO_5MajorE0ELSQ_0ELNSO_7ScaleInE1ELSR_1EEEEEENS4_6LayoutISD_NS5_IJSC_NSA_ILi0EEESV_EEEEENS5_IJNS4_10UnderscoreESY_SY_EEEEENS4_13SM90_TMA_LOADENS4_14ComposedLayoutINS4_7SwizzleILi3ELi4ELi3EEENS4_18smem_ptr_flag_bitsILi16EEENSU_INS5_IJNSA_ILi8EEENSA_ILi64EEEEEENS5_IJS18_SC_EEEEEEEvNS4_8identityENS4_23SM90_TMA_LOAD_MULTICASTES1C_vS1D_EENS_8epilogue10collective6detail29Sm90TmaWarpSpecializedAdapterINS1H_15DefaultEpilogueISJ_SK_SK_NS1G_6thread17LinearCombinationISJ_Li1EffLNS1L_9ScaleType4KindE0ELNS_15FloatRoundStyleE2ESJ_EENS1_15EpilogueDefaultEEEEEvvEEEEvNT_6ParamsE:
        .type           _ZN7cutlass13device_kernelINS_4gemm6kernel13GemmUniversalIN4cute5tupleIJiiiiEEENS1_10collective13CollectiveMmaINS1_34MainloopSm90TmaGmmaWarpSpecializedILi5ENS5_IJNS4_1CILi2EEENSA_ILi1EEESC_EEENS1_35KernelTmaWarpSpecializedCooperativeEEENS5_IJNSA_ILi128EEENSA_ILi48EEESG_EEENS_10bfloat16_tENS5_IJlSC_lEEESJ_SK_NS4_8TiledMMAINS4_8MMA_AtomIJNS4_4SM904GMMA27MMA_64x16x16_F32BF16BF16_SSILNSO_5MajorE0ELSQ_0ELNSO_7ScaleInE1ELSR_1EEEEEENS4_6LayoutISD_NS5_IJSC_NSA_ILi0EEESV_EEEEENS5_IJNS4_10UnderscoreESY_SY_EEEEENS4_13SM90_TMA_LOADENS4_14ComposedLayoutINS4_7SwizzleILi3ELi4ELi3EEENS4_18smem_ptr_flag_bitsILi16EEENSU_INS5_IJNSA_ILi8EEENSA_ILi64EEEEEENS5_IJS18_SC_EEEEEEEvNS4_8identityENS4_23SM90_TMA_LOAD_MULTICASTES1C_vS1D_EENS_8epilogue10collective6detail29Sm90TmaWarpSpecializedAdapterINS1H_15DefaultEpilogueISJ_SK_SK_NS1G_6thread17LinearCombinationISJ_Li1EffLNS1L_9ScaleType4KindE0ELNS_15FloatRoundStyleE2ESJ_EENS1_15EpilogueDefaultEEEEEvvEEEEvNT_6ParamsE,@function
        .size           _ZN7cutlass13device_kernelINS_4gemm6kernel13GemmUniversalIN4cute5tupleIJiiiiEEENS1_10collective13CollectiveMmaINS1_34MainloopSm90TmaGmmaWarpSpecializedILi5ENS5_IJNS4_1CILi2EEENSA_ILi1EEESC_EEENS1_35KernelTmaWarpSpecializedCooperativeEEENS5_IJNSA_ILi128EEENSA_ILi48EEESG_EEENS_10bfloat16_tENS5_IJlSC_lEEESJ_SK_NS4_8TiledMMAINS4_8MMA_AtomIJNS4_4SM904GMMA27MMA_64x16x16_F32BF16BF16_SSILNSO_5MajorE0ELSQ_0ELNSO_7ScaleInE1ELSR_1EEEEEENS4_6LayoutISD_NS5_IJSC_NSA_ILi0EEESV_EEEEENS5_IJNS4_10UnderscoreESY_SY_EEEEENS4_13SM90_TMA_LOADENS4_14ComposedLayoutINS4_7SwizzleILi3ELi4ELi3EEENS4_18smem_ptr_flag_bitsILi16EEENSU_INS5_IJNSA_ILi8EEENSA_ILi64EEEEEENS5_IJS18_SC_EEEEEEEvNS4_8identityENS4_23SM90_TMA_LOAD_MULTICASTES1C_vS1D_EENS_8epilogue10collective6detail29Sm90TmaWarpSpecializedAdapterINS1H_15DefaultEpilogueISJ_SK_SK_NS1G_6thread17LinearCombinationISJ_Li1EffLNS1L_9ScaleType4KindE0ELNS_15FloatRoundStyleE2ESJ_EENS1_15EpilogueDefaultEEEEEvvEEEEvNT_6ParamsE,(.L_x_121 - _ZN7cutlass13device_kernelINS_4gemm6kernel13GemmUniversalIN4cute5tupleIJiiiiEEENS1_10collective13CollectiveMmaINS1_34MainloopSm90TmaGmmaWarpSpecializedILi5ENS5_IJNS4_1CILi2EEENSA_ILi1EEESC_EEENS1_35KernelTmaWarpSpecializedCooperativeEEENS5_IJNSA_ILi128EEENSA_ILi48EEESG_EEENS_10bfloat16_tENS5_IJlSC_lEEESJ_SK_NS4_8TiledMMAINS4_8MMA_AtomIJNS4_4SM904GMMA27MMA_64x16x16_F32BF16BF16_SSILNSO_5MajorE0ELSQ_0ELNSO_7ScaleInE1ELSR_1EEEEEENS4_6LayoutISD_NS5_IJSC_NSA_ILi0EEESV_EEEEENS5_IJNS4_10UnderscoreESY_SY_EEEEENS4_13SM90_TMA_LOADENS4_14ComposedLayoutINS4_7SwizzleILi3ELi4ELi3EEENS4_18smem_ptr_flag_bitsILi16EEENSU_INS5_IJNSA_ILi8EEENSA_ILi64EEEEEENS5_IJS18_SC_EEEEEEEvNS4_8identityENS4_23SM90_TMA_LOAD_MULTICASTES1C_vS1D_EENS_8epilogue10collective6detail29Sm90TmaWarpSpecializedAdapterINS1H_15DefaultEpilogueISJ_SK_SK_NS1G_6thread17LinearCombinationISJ_Li1EffLNS1L_9ScaleType4KindE0ELNS_15FloatRoundStyleE2ESJ_EENS1_15EpilogueDefaultEEEEEvvEEEEvNT_6ParamsE)
        .other          _ZN7cutlass13device_kernelINS_4gemm6kernel13GemmUniversalIN4cute5tupleIJiiiiEEENS1_10collective13CollectiveMmaINS1_34MainloopSm90TmaGmmaWarpSpecializedILi5ENS5_IJNS4_1CILi2EEENSA_ILi1EEESC_EEENS1_35KernelTmaWarpSpecializedCooperativeEEENS5_IJNSA_ILi128EEENSA_ILi48EEESG_EEENS_10bfloat16_tENS5_IJlSC_lEEESJ_SK_NS4_8TiledMMAINS4_8MMA_AtomIJNS4_4SM904GMMA27MMA_64x16x16_F32BF16BF16_SSILNSO_5MajorE0ELSQ_0ELNSO_7ScaleInE1ELSR_1EEEEEENS4_6LayoutISD_NS5_IJSC_NSA_ILi0EEESV_EEEEENS5_IJNS4_10UnderscoreESY_SY_EEEEENS4_13SM90_TMA_LOADENS4_14ComposedLayoutINS4_7SwizzleILi3ELi4ELi3EEENS4_18smem_ptr_flag_bitsILi16EEENSU_INS5_IJNSA_ILi8EEENSA_ILi64EEEEEENS5_IJS18_SC_EEEEEEEvNS4_8identityENS4_23SM90_TMA_LOAD_MULTICASTES1C_vS1D_EENS_8epilogue10collective6detail29Sm90TmaWarpSpecializedAdapterINS1H_15DefaultEpilogueISJ_SK_SK_NS1G_6thread17LinearCombinationISJ_Li1EffLNS1L_9ScaleType4KindE0ELNS_15FloatRoundStyleE2ESJ_EENS1_15EpilogueDefaultEEEEEvvEEEEvNT_6ParamsE,@"STO_CUDA_ENTRY STV_DEFAULT"
_ZN7cutlass13device_kernelINS_4gemm6kernel13GemmUniversalIN4cute5tupleIJiiiiEEENS1_10collective13CollectiveMmaINS1_34MainloopSm90TmaGmmaWarpSpecializedILi5ENS5_IJNS4_1CILi2EEENSA_ILi1EEESC_EEENS1_35KernelTmaWarpSpecializedCooperativeEEENS5_IJNSA_ILi128EEENSA_ILi48EEESG_EEENS_10bfloat16_tENS5_IJlSC_lEEESJ_SK_NS4_8TiledMMAINS4_8MMA_AtomIJNS4_4SM904GMMA27MMA_64x16x16_F32BF16BF16_SSILNSO_5MajorE0ELSQ_0ELNSO_7ScaleInE1ELSR_1EEEEEENS4_6LayoutISD_NS5_IJSC_NSA_ILi0EEESV_EEEEENS5_IJNS4_10UnderscoreESY_SY_EEEEENS4_13SM90_TMA_LOADENS4_14ComposedLayoutINS4_7SwizzleILi3ELi4ELi3EEENS4_18smem_ptr_flag_bitsILi16EEENSU_INS5_IJNSA_ILi8EEENSA_ILi64EEEEEENS5_IJS18_SC_EEEEEEEvNS4_8identityENS4_23SM90_TMA_LOAD_MULTICASTES1C_vS1D_EENS_8epilogue10collective6detail29Sm90TmaWarpSpecializedAdapterINS1H_15DefaultEpilogueISJ_SK_SK_NS1G_6thread17LinearCombinationISJ_Li1EffLNS1L_9ScaleType4KindE0ELNS_15FloatRoundStyleE2ESJ_EENS1_15EpilogueDefaultEEEEEvvEEEEvNT_6ParamsE:
[----:B------:R-:W0:Y:S01]  /*0000*/  LDC R1, c[0x0][0x28] ;  /* 0x00000a00ff017b82 */ /* 0x000e220000000800 */
[----:B------:R-:W1:Y:S01]  /*0010*/  S2R R18, SR_TID.X ;  /* 0x0000000000127919 */ /* 0x000e620000002100 */
[----:B------:R-:W-:Y:S01]  /*0020*/  ELECT P0, URZ, PT ;  /* 0x00000000003f782f */ /* 0x000fe20003800000 */
[----:B------:R-:W-:Y:S01]  /*0030*/  BSSY B0, `(.L_x_0) ;  /* 0x000000f000007945 */ /* 0x000fe20003800000 */
[--C-:B-1----:R-:W-:Y:S02]  /*0040*/  SHF.R.U32.HI R0, RZ, 0x5, R18.reuse ;  /* 0x00000005ff007819 */ /* 0x102fe40000011612 */
[----:B------:R-:W-:-:S03]  /*0050*/  SHF.R.U32.HI R3, RZ, 0x7, R18 ;  /* 0x00000007ff037819 */ /* 0x000fc60000011612 */
[----:B------:R-:W1:Y:S04]  /*0060*/  SHFL.IDX PT, R2, R0, RZ, 0x1f ;  /* 0x00001fff00027589 */ /* 0x000e6800000e0000 */
[----:B------:R2:W3:Y:S01]  /*0070*/  SHFL.IDX PT, R5, R3, RZ, 0x1f ;  /* 0x00001fff03057589 */ /* 0x0004e200000e0000 */
[----:B-1----:R-:W-:-:S13]  /*0080*/  ISETP.NE.OR P0, PT, R2, RZ, !P0 ;  /* 0x000000ff0200720c */ /* 0x002fda0004705670 */
[----:B0-23--:R-:W-:Y:S05]  /*0090*/  @P0 BRA `(.L_x_1) ;  /* 0x0000000000200947 */ /* 0x00dfea0003800000 */
[----:B------:R-:W-:Y:S02]  /*00a0*/  ULDC.64 UR4, c[0x0][0x198] ;  /* 0x0000660000047ab9 */ /* 0x000fe40000000a00 */
[----:B------:R-:W-:Y:S02]  /*00b0*/  UIADD3 UR6, UP0, UR4, 0xf0, URZ ;  /* 0x000000f004067890 */ /* 0x000fe4000ff1e03f */
[----:B------:R-:W-:Y:S02]  /*00c0*/  UIADD3 UR4, UP1, UR4, 0x1f0, URZ ;  /* 0x000001f004047890 */ /* 0x000fe4000ff3e03f */
[----:B------:R-:W-:Y:S02]  /*00d0*/  UIADD3.X UR7, URZ, UR5, URZ, UP0, !UPT ;  /* 0x000000053f077290 */ /* 0x000fe400087fe43f */
[----:B------:R-:W-:-:S07]  /*00e0*/  UIADD3.X UR5, URZ, UR5, URZ, UP1, !UPT ;  /* 0x000000053f057290 */ /* 0x000fce0008ffe43f */
[----:B------:R0:W-:Y:S02]  /*00f0*/  UTMACCTL.PF [UR6] ;  /* 0x00000000060079b9 */ /* 0x0001e40008040000 */
[----:B------:R0:W-:Y:S02]  /*0100*/  UTMACCTL.PF [UR4] ;  /* 0x00000000040079b9 */ /* 0x0001e40008040000 */
[----:B0-----:R-:W-:Y:S01]  /*0110*/  NOP ;  /* 0x0000000000007918 */ /* 0x001fe20000000000 */
.L_x_1:
[----:B------:R-:W-:Y:S05]  /*0120*/  BSYNC B0 ;  /* 0x0000000000007941 */ /* 0x000fea0003800000 */
.L_x_0:
[----:B------:R-:W0:Y:S02]  /*0130*/  SHFL.IDX PT, R3, R0, RZ, 0x1f ;  /* 0x00001fff00037589 */ /* 0x000e2400000e0000 */
[----:B0-----:R-:W-:-:S13]  /*0140*/  ISETP.NE.AND P0, PT, R3, RZ, PT ;  /* 0x000000ff0300720c */ /* 0x001fda0003f05270 */
[----:B------:R-:W-:Y:S05]  /*0150*/  @P0 BRA `(.L_x_2) ;  /* 0x0000000000600947 */ /* 0x000fea0003800000 */
[----:B------:R-:W0:Y:S01]  /*0160*/  S2UR UR8, SR_CgaCtaId ;  /* 0x00000000000879c3 */ /* 0x000e220000008800 */
[----:B------:R-:W-:Y:S01]  /*0170*/  UMOV UR4, 0x400 ;  /* 0x0000040000047882 */ /* 0x000fe20000000000 */
[----:B------:R-:W-:Y:S01]  /*0180*/  UMOV UR5, 0x1 ;  /* 0x0000000100057882 */ /* 0x000fe20000000000 */
[----:B------:R-:W-:Y:S01]  /*0190*/  UMOV UR6, 0x4 ;  /* 0x0000000400067882 */ /* 0x000fe20000000000 */
[----:B------:R-:W-:Y:S01]  /*01a0*/  ELECT P0, URZ, PT ;  /* 0x00000000003f782f */ /* 0x000fe20003800000 */
[----:B------:R-:W-:-:S04]  /*01b0*/  UIADD3 UR6, -UR6, 0x100000, URZ ;  /* 0x0010000006067890 */ /* 0x000fc8000fffe13f */
[----:B------:R-:W-:Y:S02]  /*01c0*/  USHF.L.U32 UR7, UR6, 0xb, URZ ;  /* 0x0000000b06077899 */ /* 0x000fe4000800063f */
[----:B------:R-:W-:Y:S02]  /*01d0*/  USHF.L.U32 UR6, UR6, 0x1, URZ ;  /* 0x0000000106067899 */ /* 0x000fe4000800063f */
[----:B0-----:R-:W-:Y:S02]  /*01e0*/  ULEA UR8, UR8, UR4, 0x18 ;  /* 0x0000000408087291 */ /* 0x001fe4000f8ec03f */
[----:B------:R-:W-:-:S04]  /*01f0*/  UIADD3 UR4, -UR5, 0x100000, URZ ;  /* 0x0010000005047890 */ /* 0x000fc8000fffe13f */
[----:B------:R-:W-:Y:S02]  /*0200*/  USHF.L.U32 UR5, UR4, 0xb, URZ ;  /* 0x0000000b04057899 */ /* 0x000fe4000800063f */
[----:B------:R-:W-:Y:S01]  /*0210*/  USHF.L.U32 UR4, UR4, 0x1, URZ ;  /* 0x0000000104047899 */ /* 0x000fe2000800063f */
[----:B------:R-:W0:Y:S11]  /*0220*/  FENCE.VIEW.ASYNC.S ;  /* 0x00000000000073c6 */ /* 0x000e360000000000 */
[----:B0-----:R0:W1:Y:S01]  /*0230*/  SYNCS.EXCH.64 URZ, [UR8], UR4 ;  /* 0x00000004083f75b2 */ /* 0x0010620008000100 */
[----:B------:R0:W2:Y:S01]  /*0240*/  SYNCS.EXCH.64 URZ, [UR8+0x28], UR6 ;  /* 0x00002806083f75b2 */ /* 0x0000a20008000100 */
[----:B------:R0:W3:Y:S01]  /*0250*/  SYNCS.EXCH.64 URZ, [UR8+0x8], UR4 ;  /* 0x00000804083f75b2 */ /* 0x0000e20008000100 */
[----:B------:R0:W4:Y:S01]  /*0260*/  SYNCS.EXCH.64 URZ, [UR8+0x30], UR6 ;  /* 0x00003006083f75b2 */ /* 0x0001220008000100 */
[----:B------:R0:W0:Y:S01]  /*0270*/  SYNCS.EXCH.64 URZ, [UR8+0x10], UR4 ;  /* 0x00001004083f75b2 */ /* 0x0000220008000100 */
[----:B------:R0:W0:Y:S01]  /*0280*/  SYNCS.EXCH.64 URZ, [UR8+0x38], UR6 ;  /* 0x00003806083f75b2 */ /* 0x0000220008000100 */
[----:B------:R0:W0:Y:S01]  /*0290*/  SYNCS.EXCH.64 URZ, [UR8+0x18], UR4 ;  /* 0x00001804083f75b2 */ /* 0x0000220008000100 */
[----:B------:R0:W0:Y:S01]  /*02a0*/  SYNCS.EXCH.64 URZ, [UR8+0x40], UR6 ;  /* 0x00004006083f75b2 */ /* 0x0000220008000100 */
[----:B------:R0:W0:Y:S01]  /*02b0*/  SYNCS.EXCH.64 URZ, [UR8+0x20], UR4 ;  /* 0x00002004083f75b2 */ /* 0x0000220008000100 */
[----:B------:R0:W0:Y:S01]  /*02c0*/  SYNCS.EXCH.64 URZ, [UR8+0x48], UR6 ;  /* 0x00004806083f75b2 */ /* 0x0000220008000100 */
[----:B------:R-:W-:Y:S01]  /*02d0*/  NOP ;  /* 0x0000000000007918 */ /* 0x000fe20000000000 */
.L_x_2:
[----:B------:R-:W-:Y:S01]  /*02e0*/  SHF.R.S32.HI R7, RZ, 0x1f, R18 ;  /* 0x0000001fff077819 */ /* 0x000fe20000011412 */
[----:B------:R-:W5:Y:S01]  /*02f0*/  SHFL.IDX PT, R0, R0, RZ, 0x1f ;  /* 0x00001fff00007589 */ /* 0x000f6200000e0000 */
[----:B0-----:R-:W0:Y:S01]  /*0300*/  S2UR UR8, SR_CTAID.X ;  /* 0x00000000000879c3 */ /* 0x001e220000002500 */
[----:B------:R-:W-:Y:S02]  /*0310*/  ELECT P0, URZ, PT ;  /* 0x00000000003f782f */ /* 0x000fe40003800000 */
[----:B------:R-:W-:Y:S01]  /*0320*/  LEA.HI R7, R7, R18, RZ, 0x7 ;  /* 0x0000001207077211 */ /* 0x000fe200078f38ff */
[----:B------:R-:W1:Y:S01]  /*0330*/  S2R R4, SR_CTAID.Y ;  /* 0x0000000000047919 */ /* 0x000e620000002600 */
[----:B------:R-:W-:Y:S01]  /*0340*/  SHF.R.S32.HI R8, RZ, 0x1f, R3 ;  /* 0x0000001fff087819 */ /* 0x000fe20000011403 */
[----:B------:R-:W-:Y:S01]  /*0350*/  ULDC UR4, c[0x0][0x150] ;  /* 0x0000540000047ab9 */ /* 0x000fe20000000800 */
[----:B------:R-:W-:Y:S01]  /*0360*/  LOP3.LUT R7, R7, 0xffffff80, RZ, 0xc0, !PT ;  /* 0xffffff8007077812 */ /* 0x000fe200078ec0ff */
[----:B------:R-:W-:Y:S01]  /*0370*/  NOP ;  /* 0x0000000000007918 */ /* 0x000fe20000000000 */
[----:B------:R-:W-:Y:S01]  /*0380*/  LEA.HI R8, R8, R3, RZ, 0x2 ;  /* 0x0000000308087211 */ /* 0x000fe200078f10ff */
[----:B------:R-:W2:Y:S01]  /*0390*/  LDC R10, c[0x0][0x144] ;  /* 0x00005100ff0a7b82 */ /* 0x000ea20000000800 */
[----:B------:R-:W-:Y:S01]  /*03a0*/  NOP ;  /* 0x0000000000007918 */ /* 0x000fe20000000000 */
[----:B------:R-:W-:Y:S01]  /*03b0*/  IMAD.IADD R6, R18, 0x1, -R7 ;  /* 0x0000000112067824 */ /* 0x000fe200078e0a07 */
[----:B------:R-:W-:Y:S01]  /*03c0*/  LOP3.LUT R8, R8, 0x3ffffffc, RZ, 0xc0, !PT ;  /* 0x3ffffffc08087812 */ /* 0x000fe200078ec0ff */
[----:B------:R-:W-:Y:S01]  /*03d0*/  IMAD.MOV.U32 R23, RZ, RZ, 0x1 ;  /* 0x00000001ff177424 */ /* 0x000fe200078e00ff */
[----:B------:R-:W-:-:S02]  /*03e0*/  ISETP.NE.AND P3, PT, R5, RZ, PT ;  /* 0x000000ff0500720c */ /* 0x000fc40003f65270 */
[----:B------:R-:W-:Y:S01]  /*03f0*/  SHF.R.S32.HI R7, RZ, 0x1f, R6 ;  /* 0x0000001fff077819 */ /* 0x000fe20000011406 */
[----:B------:R-:W-:Y:S01]  /*0400*/  IMAD.IADD R8, R3, 0x1, -R8 ;  /* 0x0000000103087824 */ /* 0x000fe200078e0a08 */
[----:B------:R-:W3:Y:S02]  /*0410*/  LDC R13, c[0x0][0x140] ;  /* 0x00005000ff0d7b82 */ /* 0x000ee40000000800 */
[----:B------:R-:W-:Y:S02]  /*0420*/  LEA.HI R7, R7, R6, RZ, 0x3 ;  /* 0x0000000607077211 */ /* 0x000fe400078f18ff */
[----:B-----5:R-:W-:Y:S02]  /*0430*/  ISETP.NE.OR P0, PT, R0, RZ, !P0 ;  /* 0x000000ff0000720c */ /* 0x020fe40004705670 */
[--C-:B------:R-:W-:Y:S02]  /*0440*/  SHF.R.S32.HI R0, RZ, 0x3, R7.reuse ;  /* 0x00000003ff007819 */ /* 0x100fe40000011407 */
[----:B------:R-:W-:-:S02]  /*0450*/  SHF.R.S32.HI R7, RZ, 0x1f, R7 ;  /* 0x0000001fff077819 */ /* 0x000fc40000011407 */
[----:B0-----:R-:W-:Y:S02]  /*0460*/  I2FP.F32.U32 R9, UR8 ;  /* 0x0000000800097c45 */ /* 0x001fe40008201000 */
[----:B------:R-:W-:-:S03]  /*0470*/  LEA.HI R7, R7, R0, RZ, 0x2 ;  /* 0x0000000007077211 */ /* 0x000fc600078f10ff */
[----:B------:R-:W-:Y:S01]  /*0480*/  FMUL R9, R9, UR4 ;  /* 0x0000000409097c20 */ /* 0x000fe20008400000 */
[----:B------:R-:W-:Y:S01]  /*0490*/  LOP3.LUT R7, R7, 0xfffffffc, RZ, 0xc0, !PT ;  /* 0xfffffffc07077812 */ /* 0x000fe200078ec0ff */
[----:B------:R-:W-:Y:S01]  /*04a0*/  VOTEU.ALL UP0, P0 ;  /* 0x00000000003f7886 */ /* 0x000fe20000000000 */
[----:B-1----:R-:W-:Y:S01]  /*04b0*/  I2FP.F32.U32 R3, R4 ;  /* 0x0000000400037245 */ /* 0x002fe20000201000 */
[----:B------:R-:W-:Y:S01]  /*04c0*/  ULDC UR4, c[0x0][0x154] ;  /* 0x0000550000047ab9 */ /* 0x000fe20000000800 */
[----:B------:R-:W-:Y:S01]  /*04d0*/  VOTEU.ALL UP1, P0 ;  /* 0x00000000003f7886 */ /* 0x000fe20000020000 */
[----:B------:R-:W0:Y:S01]  /*04e0*/  F2I.U32.TRUNC.NTZ R9, R9 ;  /* 0x0000000900097305 */ /* 0x000e22000020f000 */
[----:B------:R-:W-:Y:S01]  /*04f0*/  IMAD.IADD R7, R0, 0x1, -R7 ;  /* 0x0000000100077824 */ /* 0x000fe200078e0a07 */
[----:B------:R-:W1:Y:S01]  /*0500*/  @!UP0 S2UR UR7, SR_CgaCtaId ;  /* 0x00000000000789c3 */ /* 0x000e620000008800 */
[----:B------:R-:W-:Y:S01]  /*0510*/  FMUL R12, R3, UR4 ;  /* 0x00000004030c7c20 */ /* 0x000fe20008400000 */
[----:B------:R-:W-:Y:S01]  /*0520*/  UMOV UR4, 0x20 ;  /* 0x0000002000047882 */ /* 0x000fe20000000000 */
[----:B------:R-:W-:Y:S01]  /*0530*/  IMAD R8, R8, 0x4, R7 ;  /* 0x0000000408087824 */ /* 0x000fe200078e0207 */
[----:B------:R-:W-:Y:S01]  /*0540*/  @!UP0 UMOV UR6, 0x400 ;  /* 0x0000040000068882 */ /* 0x000fe20000000000 */
[----:B------:R-:W-:-:S04]  /*0550*/  @!UP0 UIADD3 UR4, -UR4, 0x100000, URZ ;  /* 0x0010000004048890 */ /* 0x000fc8000fffe13f */
[----:B------:R-:W-:Y:S02]  /*0560*/  @!UP0 USHF.L.U32 UR5, UR4, 0xb, URZ ;  /* 0x0000000b04058899 */ /* 0x000fe4000800063f */
[----:B------:R-:W-:Y:S01]  /*0570*/  @!UP0 USHF.L.U32 UR4, UR4, 0x1, URZ ;  /* 0x0000000104048899 */ /* 0x000fe2000800063f */
[----:B---3--:R-:W-:Y:S01]  /*0580*/  ISETP.EQ.U32.AND P2, PT, R13, 0x1, PT ;  /* 0x000000010d00780c */ /* 0x008fe20003f42070 */
[----:B------:R-:W3:Y:S01]  /*0590*/  F2I.U32.TRUNC.NTZ R12, R12 ;  /* 0x0000000c000c7305 */ /* 0x000ee2000020f000 */
[----:B------:R-:W-:Y:S01]  /*05a0*/  LEA.HI R0, R8, R8, RZ, 0x1 ;  /* 0x0000000808007211 */ /* 0x000fe200078f08ff */
[----:B------:R-:W5:Y:S03]  /*05b0*/  LDC R7, c[0x0][0x148] ;  /* 0x00005200ff077b82 */ /* 0x000f660000000800 */
[----:B------:R-:W-:Y:S01]  /*05c0*/  LOP3.LUT R11, R0, 0xfffffffe, RZ, 0xc0, !PT ;  /* 0xfffffffe000b7812 */ /* 0x000fe200078ec0ff */
[----:B0-----:R-:W-:Y:S01]  /*05d0*/  IMAD.MOV R15, RZ, RZ, -R9 ;  /* 0x000000ffff0f7224 */ /* 0x001fe200078e0a09 */
[----:B------:R-:W-:-:S03]  /*05e0*/  SHF.R.S32.HI R9, RZ, 0x1f, R2 ;  /* 0x0000001fff097819 */ /* 0x000fc60000011402 */
[----:B--2---:R-:W-:Y:S01]  /*05f0*/  IMAD R3, R10, R15, UR8 ;  /* 0x000000080a037e24 */ /* 0x004fe2000f8e020f */
[----:B------:R-:W-:Y:S01]  /*0600*/  LEA.HI R9, R9, R2, RZ, 0x2 ;  /* 0x0000000209097211 */ /* 0x000fe200078f10ff */
[C---:B------:R-:W-:Y:S02]  /*0610*/  IMAD.IADD R0, R8.reuse, 0x1, -R11 ;  /* 0x0000000108007824 */ /* 0x040fe400078e0a0b */
[----:B------:R-:W-:Y:S01]  /*0620*/  IMAD.SHL.U32 R11, R8, 0x4, RZ ;  /* 0x00000004080b7824 */ /* 0x000fe200078e00ff */
[----:B------:R-:W-:Y:S01]  /*0630*/  LOP3.LUT R9, R9, 0xfffffffc, RZ, 0xc0, !PT ;  /* 0xfffffffc09097812 */ /* 0x000fe200078ec0ff */
[----:B---3--:R-:W-:Y:S01]  /*0640*/  IMAD.MOV R21, RZ, RZ, -R12 ;  /* 0x000000ffff157224 */ /* 0x008fe200078e0a0c */
[----:B------:R-:W-:Y:S01]  /*0650*/  ISETP.NE.AND P4, PT, R0, R3, PT ;  /* 0x000000030000720c */ /* 0x000fe20003f85270 */
[----:B-1----:R-:W-:Y:S01]  /*0660*/  @!UP0 ULEA UR6, UR7, UR6, 0x18 ;  /* 0x0000000607068291 */ /* 0x002fe2000f8ec03f */
[----:B------:R-:W-:Y:S01]  /*0670*/  LOP3.LUT R22, R8, 0xc, R11, 0x78, !PT ;  /* 0x0000000c08167812 */ /* 0x000fe200078e780b */
[----:B------:R-:W-:Y:S01]  /*0680*/  IMAD.IADD R0, R2, 0x1, -R9 ;  /* 0x0000000102007824 */ /* 0x000fe200078e0a09 */
[----:B------:R-:W-:Y:S01]  /*0690*/  VOTEU.ALL UP0, P0 ;  /* 0x00000000003f7886 */ /* 0x000fe20000000000 */
[----:B------:R-:W-:Y:S01]  /*06a0*/  LOP3.LUT P0, RZ, R6, 0x7, RZ, 0xc0, !PT ;  /* 0x0000000706ff7812 */ /* 0x000fe2000780c0ff */
[----:B------:R-:W-:-:S02]  /*06b0*/  VIADD R6, R5, 0xffffffff ;  /* 0xffffffff05067836 */ /* 0x000fc40000000000 */
[----:B------:R-:W-:Y:S01]  /*06c0*/  ISETP.NE.AND P1, PT, R0, 0x3, PT ;  /* 0x000000030000780c */ /* 0x000fe20003f25270 */
[----:B-----5:R-:W-:Y:S01]  /*06d0*/  IMAD R9, R7, R21, R4 ;  /* 0x0000001507097224 */ /* 0x020fe200078e0204 */
[----:B------:R-:W-:Y:S02]  /*06e0*/  ISETP.LT.U32.AND P0, PT, R22, 0x2, !P0 ;  /* 0x000000021600780c */ /* 0x000fe40004701070 */
[----:B------:R-:W-:Y:S01]  /*06f0*/  ISETP.EQ.OR P1, PT, R0, RZ, !P1 ;  /* 0x000000ff0000720c */ /* 0x000fe20004f22670 */
[----:B------:R-:W0:Y:S02]  /*0700*/  FENCE.VIEW.ASYNC.S ;  /* 0x00000000000073c6 */ /* 0x000e240000000000 */
[----:B0-----:R0:W1:Y:S01]  /*0710*/  @!UP0 SYNCS.EXCH.64 URZ, [UR6+0x60], UR4 ;  /* 0x00006004063f85b2 */ /* 0x0010620008000100 */
[----:B------:R-:W-:Y:S02]  /*0720*/  @P4 LEA.HI R2, R22, R22, RZ, 0x1 ;  /* 0x0000001616024211 */ /* 0x000fe400078f08ff */
[----:B------:R-:W-:-:S02]  /*0730*/  ISETP.EQ.AND P1, PT, R5, RZ, P1 ;  /* 0x000000ff0500720c */ /* 0x000fc40000f22270 */
[----:B------:R-:W-:Y:S02]  /*0740*/  @P4 SHF.R.S32.HI R2, RZ, 0x1, R2 ;  /* 0x00000001ff024819 */ /* 0x000fe40000011402 */
[----:B------:R-:W-:Y:S02]  /*0750*/  ISETP.GE.U32.AND P6, PT, R6, 0x2, PT ;  /* 0x000000020600780c */ /* 0x000fe40003fc6070 */
[----:B------:R-:W-:Y:S02]  /*0760*/  @P4 ISETP.NE.AND P5, PT, R2, R9, PT ;  /* 0x000000090200420c */ /* 0x000fe40003fa5270 */
[----:B------:R-:W-:Y:S02]  /*0770*/  SEL R2, RZ, 0x1, !P0 ;  /* 0x00000001ff027807 */ /* 0x000fe40004000000 */
[----:B------:R-:W-:Y:S02]  /*0780*/  @P4 SEL R23, RZ, 0x1, P5 ;  /* 0x00000001ff174807 */ /* 0x000fe40002800000 */
[----:B------:R-:W-:Y:S01]  /*0790*/  SEL R19, RZ, 0x1, !P1 ;  /* 0x00000001ff137807 */ /* 0x000fe20004800000 */
[----:B------:R0:W2:Y:S01]  /*07a0*/  @!UP1 SYNCS.EXCH.64 URZ, [UR6+0x68], UR4 ;  /* 0x00006804063f95b2 */ /* 0x0000a20008000100 */
[----:B------:R-:W-:Y:S01]  /*07b0*/  LOP3.LUT R23, R23, R2, RZ, 0xc0, !PT ;  /* 0x0000000217177212 */ /* 0x000fe200078ec0ff */
[----:B------:R-:W-:Y:S01]  /*07c0*/  NOP ;  /* 0x0000000000007918 */ /* 0x000fe20000000000 */
[----:B------:R-:W-:Y:S01]  /*07d0*/  SEL R19, R19, 0x2, P6 ;  /* 0x0000000213137807 */ /* 0x000fe20003000000 */
[----:B------:R-:W-:Y:S06]  /*07e0*/  @!P2 BRA `(.L_x_3) ;  /* 0x000000000008a947 */ /* 0x000fec0003800000 */
[----:B-12-4-:R-:W-:Y:S01]  /*07f0*/  UCGABAR_ARV ;  /* 0x00000000000079c7 */ /* 0x016fe20008000000 */
[----:B------:R-:W-:Y:S05]  /*0800*/  BRA `(.L_x_4) ;  /* 0x0000000000047947 */ /* 0x000fea0003800000 */
.L_x_3:
[----:B-12-4-:R-:W-:Y:S01]  /*0810*/  NOP ;  /* 0x0000000000007918 */ /* 0x016fe20000000000 */
.L_x_4:
[----:B------:R-:W1:Y:S01]  /*0820*/  LDC R2, c[0x0][0x65c] ;  /* 0x00019700ff027b82 */ /* 0x000e620000000800 */
[----:B------:R-:W-:Y:S02]  /*0830*/  IMAD.U32 R8, RZ, RZ, UR8 ;  /* 0x00000008ff087e24 */ /* 0x000fe4000f8e00ff */
[----:B------:R-:W-:Y:S01]  /*0840*/  IMAD.MOV.U32 R9, RZ, RZ, RZ ;  /* 0x000000ffff097224 */ /* 0x000fe200078e00ff */
[----:B-1----:R-:W-:-:S04]  /*0850*/  ISETP.NE.AND P1, PT, R2, 0x1, PT ;  /* 0x000000010200780c */ /* 0x002fc80003f25270 */
[----:B------:R-:W-:-:S09]  /*0860*/  P2R R5, PR, RZ, 0x2 ;  /* 0x00000002ff057803 */ /* 0x000fd20000000000 */
[----:B------:R-:W1:Y:S01]  /*0870*/  @P1 LDC R17, c[0x0][0x10] ;  /* 0x00000400ff111b82 */ /* 0x000e620000000800 */
[----:B------:R-:W-:Y:S02]  /*0880*/  @P1 IMAD.MOV.U32 R5, RZ, RZ, RZ ;  /* 0x000000ffff051224 */ /* 0x000fe400078e00ff */
[----:B------:R-:W-:-:S05]  /*0890*/  @P1 IMAD.MOV.U32 R13, RZ, RZ, RZ ;  /* 0x000000ffff0d1224 */ /* 0x000fca00078e00ff */
[----:B------:R-:W2:Y:S01]  /*08a0*/  @!P1 LDC R11, c[0x0][0xc] ;  /* 0x00000300ff0b9b82 */ /* 0x000ea20000000800 */
[----:B-1----:R-:W-:-:S04]  /*08b0*/  @P1 IMAD.WIDE.U32 R16, R17, UR8, R4 ;  /* 0x0000000811101c25 */ /* 0x002fc8000f8e0004 */
[----:B------:R-:W-:Y:S02]  /*08c0*/  @P1 IMAD.IADD R17, R17, 0x1, R13 ;  /* 0x0000000111111824 */ /* 0x000fe400078e020d */
[----:B--2---:R-:W-:-:S04]  /*08d0*/  @!P1 IMAD.WIDE.U32 R8, R4, R11, R8 ;  /* 0x0000000b04089225 */ /* 0x004fc800078e0008 */
[----:B------:R-:W-:Y:S02]  /*08e0*/  @!P1 IMAD.MOV.U32 R16, RZ, RZ, R8 ;  /* 0x000000ffff109224 */ /* 0x000fe400078e0008 */
[----:B------:R-:W-:Y:S01]  /*08f0*/  @!P1 IMAD.MOV.U32 R17, RZ, RZ, R9 ;  /* 0x000000ffff119224 */ /* 0x000fe200078e0009 */
[----:B------:R-:W-:Y:S06]  /*0900*/  @!P2 BRA `(.L_x_5) ;  /* 0x00000000000ca947 */ /* 0x000fec0003800000 */
[----:B------:R-:W-:Y:S01]  /*0910*/  UCGABAR_WAIT ;  /* 0x0000000000007dc7 */ /* 0x000fe20008000000 */
[----:B------:R-:W-:Y:S01]  /*0920*/  CCTL.IVALL ;  /* 0x00000000ff00798f */ /* 0x000fe20002000000 */
[----:B------:R-:W-:Y:S05]  /*0930*/  BRA `(.L_x_6) ;  /* 0x0000000000047947 */ /* 0x000fea0003800000 */
.L_x_5:
[----:B------:R-:W-:Y:S06]  /*0940*/  BAR.SYNC.DEFER_BLOCKING 0x0 ;  /* 0x0000000000007b1d */ /* 0x000fec0000010000 */
.L_x_6:
[----:B------:R-:W-:Y:S05]  /*0950*/  @!P3 BRA `(.L_x_7) ;  /* 0x0000004400e8b947 */ /* 0x000fea0003800000 */
[----:B------:R-:W-:-:S13]  /*0960*/  ISETP.GT.U32.AND P0, PT, R6, 0x1, PT ;  /* 0x000000010600780c */ /* 0x000fda0003f04070 */
[----:B0-----:R-:W-:Y:S05]  /*0970*/  @P0 EXIT ;  /* 0x000000000000094d */ /* 0x001fea0003800000 */
[----:B------:R-:W-:Y:S01]  /*0980*/  ULDC.64 UR4, c[0x0][0x650] ;  /* 0x0001940000047ab9 */ /* 0x000fe20000000a00 */
[----:B------:R-:W-:Y:S01]  /*0990*/  PRMT R0, RZ, 0x7610, R0 ;  /* 0x00007610ff007816 */ /* 0x000fe20000000000 */
[----:B------:R-:W-:Y:S01]  /*09a0*/  IMAD.MOV.U32 R50, RZ, RZ, -0x1 ;  /* 0xffffffffff327424 */ /* 0x000fe200078e00ff */
[----:B------:R-:W-:Y:S01]  /*09b0*/  ISETP.GE.U32.AND P0, PT, R16, UR4, PT ;  /* 0x0000000410007c0c */ /* 0x000fe2000bf06070 */
[----:B------:R-:W-:Y:S02]  /*09c0*/  IMAD.MOV.U32 R52, RZ, RZ, -0x1 ;  /* 0xffffffffff347424 */ /* 0x000fe400078e00ff */
[----:B------:R-:W-:Y:S01]  /*09d0*/  IMAD.MOV.U32 R51, RZ, RZ, -0x1 ;  /* 0xffffffffff337424 */ /* 0x000fe200078e00ff */
[----:B------:R-:W-:-:S13]  /*09e0*/  ISETP.GE.U32.AND.EX P0, PT, R17, UR5, PT, P0 ;  /* 0x0000000511007c0c */ /* 0x000fda000bf06100 */
[----:B------:R-:W-:Y:S05]  /*09f0*/  @P0 BRA `(.L_x_8) ;  /* 0x0000000400280947 */ /* 0x000fea0003800000 */
[----:B------:R-:W0:Y:S01]  /*0a00*/  LDC.64 R24, c[0x0][0x628] ;  /* 0x00018a00ff187b82 */ /* 0x000e220000000a00 */
[----:B------:R-:W-:Y:S02]  /*0a10*/  IMAD.MOV.U32 R8, RZ, RZ, R16 ;  /* 0x000000ffff087224 */ /* 0x000fe400078e0010 */
[----:B------:R-:W-:-:S05]  /*0a20*/  IMAD.MOV.U32 R9, RZ, RZ, R17 ;  /* 0x000000ffff097224 */ /* 0x000fca00078e0011 */
[----:B------:R-:W1:Y:S08]  /*0a30*/  LDC R0, c[0x0][0x630] ;  /* 0x00018c00ff007b82 */ /* 0x000e700000000800 */
[----:B------:R-:W2:Y:S01]  /*0a40*/  LDC.64 R26, c[0x0][0x620] ;  /* 0x00018800ff1a7b82 */ /* 0x000ea20000000a00 */
[----:B0-----:R-:W-:-:S04]  /*0a50*/  ISETP.NE.U32.AND P0, PT, R24, RZ, PT ;  /* 0x000000ff1800720c */ /* 0x001fc80003f05070 */
[----:B------:R-:W-:-:S13]  /*0a60*/  ISETP.NE.AND.EX P0, PT, R25, RZ, PT, P0 ;  /* 0x000000ff1900720c */ /* 0x000fda0003f05300 */
[----:B-12---:R-:W-:Y:S05]  /*0a70*/  @!P0 BRA `(.L_x_9) ;  /* 0x0000000000288947 */ /* 0x006fea0003800000 */
[----:B------:R-:W0:Y:S02]  /*0a80*/  LDC R13, c[0x0][0x634] ;  /* 0x00018d00ff0d7b82 */ /* 0x000e240000000800 */
[----:B0-----:R-:W-:-:S05]  /*0a90*/  IADD3 R13, P0, R16, R13, RZ ;  /* 0x0000000d100d7210 */ /* 0x001fca0007f1e0ff */
[----:B------:R-:W-:-:S04]  /*0aa0*/  IMAD.X R15, RZ, RZ, R17, P0 ;  /* 0x000000ffff0f7224 */ /* 0x000fc800000e0611 */
[----:B------:R-:W-:-:S04]  /*0ab0*/  IMAD.WIDE.U32 R8, R15, R24, RZ ;  /* 0x000000180f087225 */ /* 0x000fc800078e00ff */
[----:B------:R-:W-:-:S04]  /*0ac0*/  IMAD.WIDE.U32 R10, P0, R13, R25, R8 ;  /* 0x000000190d0a7225 */ /* 0x000fc80007800008 */
[----:B------:R-:W-:-:S04]  /*0ad0*/  IMAD.WIDE.U32 R8, R13, R24, RZ ;  /* 0x000000180d087225 */ /* 0x000fc800078e00ff */
[----:B------:R-:W-:Y:S01]  /*0ae0*/  IMAD.X R13, RZ, RZ, RZ, P0 ;  /* 0x000000ffff0d7224 */ /* 0x000fe200000e06ff */
[----:B------:R-:W-:Y:S01]  /*0af0*/  IADD3 RZ, P0, R9, R10, RZ ;  /* 0x0000000a09ff7210 */ /* 0x000fe20007f1e0ff */
[----:B------:R-:W-:-:S04]  /*0b00*/  IMAD.MOV.U32 R12, RZ, RZ, R11 ;  /* 0x000000ffff0c7224 */ /* 0x000fc800078e000b */
[----:B------:R-:W-:-:S08]  /*0b10*/  IMAD.WIDE.U32.X R8, R15, R25, R12, P0 ;  /* 0x000000190f087225 */ /* 0x000fd000000e040c */
.L_x_9:
[----:B------:R-:W0:Y:S01]  /*0b20*/  LDC.64 R24, c[0x0][0x640] ;  /* 0x00019000ff187b82 */ /* 0x000e220000000a00 */
[-CC-:B------:R-:W-:Y:S01]  /*0b30*/  SHF.R.U64 R51, R8, R0.reuse, R9.reuse ;  /* 0x0000000008337219 */ /* 0x180fe20000001209 */
[----:B------:R-:W-:Y:S01]  /*0b40*/  IMAD R30, R7, R21, R4 ;  /* 0x00000015071e7224 */ /* 0x000fe200078e0204 */
[----:B------:R-:W-:Y:S01]  /*0b50*/  SHF.R.U32.HI R0, RZ, R0, R9 ;  /* 0x00000000ff007219 */ /* 0x000fe20000011609 */
[----:B------:R-:W-:Y:S01]  /*0b60*/  IMAD.MOV.U32 R21, RZ, RZ, 0x1 ;  /* 0x00000001ff157424 */ /* 0x000fe200078e00ff */
[----:B------:R-:W-:-:S03]  /*0b70*/  IADD3 R5, P0, RZ, -R51, RZ ;  /* 0x80000033ff057210 */ /* 0x000fc60007f1e0ff */
[----:B------:R-:W1:Y:S02]  /*0b80*/  LDC R6, c[0x0][0x618] ;  /* 0x00018600ff067b82 */ /* 0x000e640000000800 */
[----:B------:R-:W-:-:S04]  /*0b90*/  IMAD.X R9, RZ, RZ, ~R0, P0 ;  /* 0x000000ffff097224 */ /* 0x000fc800000e0e00 */
[-C--:B------:R-:W-:Y:S02]  /*0ba0*/  IMAD R0, R9, R26.reuse, RZ ;  /* 0x0000001a09007224 */ /* 0x080fe400078e02ff */
[----:B------:R-:W2:Y:S01]  /*0bb0*/  LDC R11, c[0x0][0x608] ;  /* 0x00018200ff0b7b82 */ /* 0x000ea20000000800 */
[----:B------:R-:W-:-:S04]  /*0bc0*/  IMAD.WIDE.U32 R8, R5, R26, R16 ;  /* 0x0000001a05087225 */ /* 0x000fc800078e0010 */
[----:B------:R-:W-:-:S03]  /*0bd0*/  IMAD R5, R5, R27, R0 ;  /* 0x0000001b05057224 */ /* 0x000fc600078e0200 */
[----:B------:R-:W3:Y:S01]  /*0be0*/  LDC R12, c[0x0][0x658] ;  /* 0x00019600ff0c7b82 */ /* 0x000ee20000000800 */
[----:B0-----:R-:W-:Y:S01]  /*0bf0*/  ISETP.NE.U32.AND P0, PT, R24, RZ, PT ;  /* 0x000000ff1800720c */ /* 0x001fe20003f05070 */
[----:B------:R-:W-:Y:S02]  /*0c00*/  IMAD.IADD R5, R9, 0x1, R5 ;  /* 0x0000000109057824 */ /* 0x000fe400078e0205 */
[----:B------:R-:W-:Y:S01]  /*0c10*/  IMAD.MOV.U32 R9, RZ, RZ, -0x1 ;  /* 0xffffffffff097424 */ /* 0x000fe200078e00ff */
[----:B------:R-:W-:-:S03]  /*0c20*/  ISETP.NE.AND.EX P0, PT, R25, RZ, PT, P0 ;  /* 0x000000ff1900720c */ /* 0x000fc60003f05300 */
[----:B------:R-:W0:Y:S01]  /*0c30*/  LDC R15, c[0x0][0x600] ;  /* 0x00018000ff0f7b82 */ /* 0x000e220000000800 */
[-CC-:B-1----:R-:W-:Y:S02]  /*0c40*/  SHF.R.U64 R13, R8, R6.reuse, R5.reuse ;  /* 0x00000006080d7219 */ /* 0x182fe40000001205 */
[----:B------:R-:W-:-:S05]  /*0c50*/  SHF.R.U32.HI R0, RZ, R6, R5 ;  /* 0x00000006ff007219 */ /* 0x000fca0000011605 */
[----:B------:R-:W1:Y:S01]  /*0c60*/  LDC R14, c[0x0][0x648] ;  /* 0x00019200ff0e7b82 */ /* 0x000e620000000800 */
[-CC-:B--2---:R-:W-:Y:S02]  /*0c70*/  SHF.R.U64 R27, R13, R11.reuse, R0.reuse ;  /* 0x0000000b0d1b7219 */ /* 0x184fe40000001200 */
[----:B------:R-:W-:-:S05]  /*0c80*/  SHF.R.U32.HI R5, RZ, R11, R0 ;  /* 0x0000000bff057219 */ /* 0x000fca0000011600 */
[----:B------:R-:W2:Y:S01]  /*0c90*/  LDC R20, c[0x0][0x638] ;  /* 0x00018e00ff147b82 */ /* 0x000ea20000000800 */
[-CC-:B---3--:R-:W-:Y:S02]  /*0ca0*/  SHF.R.U64 R28, R27, R12.reuse, R5.reuse ;  /* 0x0000000c1b1c7219 */ /* 0x188fe40000001205 */
[-C--:B------:R-:W-:Y:S02]  /*0cb0*/  SHF.L.U32 R0, R9, R12.reuse, RZ ;  /* 0x0000000c09007219 */ /* 0x080fe400000006ff */
[----:B------:R-:W-:Y:S01]  /*0cc0*/  SHF.R.U32.HI R5, RZ, R12, R5 ;  /* 0x0000000cff057219 */ /* 0x000fe20000011605 */
[----:B------:R-:W-:Y:S01]  /*0cd0*/  IMAD.MOV.U32 R4, RZ, RZ, R28 ;  /* 0x000000ffff047224 */ /* 0x000fe200078e001c */
[----:B------:R-:W-:Y:S01]  /*0ce0*/  LOP3.LUT R10, RZ, R0, RZ, 0x33, !PT ;  /* 0x00000000ff0a7212 */ /* 0x000fe200078e33ff */
[----:B------:R-:W3:Y:S01]  /*0cf0*/  LDC R26, c[0x0][0x610] ;  /* 0x00018400ff1a7b82 */ /* 0x000ee20000000800 */
[----:B------:R-:W-:Y:S05]  /*0d00*/  @!P0 BRA `(.L_x_10) ;  /* 0x0000000000288947 */ /* 0x000fea0003800000 */
[----:B------:R-:W4:Y:S02]  /*0d10*/  LDC R9, c[0x0][0x64c] ;  /* 0x00019300ff097b82 */ /* 0x000f240000000800 */
[----:B----4-:R-:W-:-:S05]  /*0d20*/  IADD3 R9, P0, R28, R9, RZ ;  /* 0x000000091c097210 */ /* 0x010fca0007f1e0ff */
        /* <DEDUP_REMOVED lines=8> */
.L_x_10:
[----:B-1----:R-:W-:Y:S01]  /*0db0*/  SHF.R.U64 R4, R4, R14, R5 ;  /* 0x0000000e04047219 */ /* 0x002fe20000001205 */
[----:B0-----:R-:W-:Y:S01]  /*0dc0*/  VIADD R6, R15, 0xffffffff ;  /* 0xffffffff0f067836 */ /* 0x001fe20000000000 */
[----:B------:R-:W-:Y:S02]  /*0dd0*/  SHF.L.U32 R0, R21, R12, RZ ;  /* 0x0000000c15007219 */ /* 0x000fe400000006ff */
[----:B------:R-:W-:Y:S01]  /*0de0*/  LOP3.LUT R5, R27, R10, RZ, 0xc0, !PT ;  /* 0x0000000a1b057212 */ /* 0x000fe200078ec0ff */
[----:B------:R-:W-:Y:S01]  /*0df0*/  IMAD.MOV R7, RZ, RZ, -R4 ;  /* 0x000000ffff077224 */ /* 0x000fe200078e0a04 */
[----:B------:R-:W-:Y:S02]  /*0e00*/  SEL R3, R3, R30, !P1 ;  /* 0x0000001e03037207 */ /* 0x000fe40004800000 */
[----:B------:R-:W-:Y:S01]  /*0e10*/  LOP3.LUT R6, R13, R6, RZ, 0xc0, !PT ;  /* 0x000000060d067212 */ /* 0x000fe200078ec0ff */
[----:B------:R-:W-:Y:S02]  /*0e20*/  IMAD R4, R0, R4, R5 ;  /* 0x0000000400047224 */ /* 0x000fe400078e0205 */
[----:B--2---:R-:W-:-:S02]  /*0e30*/  IMAD R0, R7, R20, R28 ;  /* 0x0000001407007224 */ /* 0x004fc400078e021c */
[----:B---3--:R-:W-:Y:S02]  /*0e40*/  IMAD R3, R4, R26, R3 ;  /* 0x0000001a04037224 */ /* 0x008fe400078e0203 */
[----:B------:R-:W-:Y:S02]  /*0e50*/  IMAD R50, R0, R15, R6 ;  /* 0x0000000f00327224 */ /* 0x000fe400078e0206 */
[----:B------:R-:W-:-:S03]  /*0e60*/  IMAD.MOV.U32 R4, RZ, RZ, 0x1 ;  /* 0x00000001ff047424 */ /* 0x000fc600078e00ff */
[----:B------:R-:W-:Y:S02]  /*0e70*/  SEL R52, R50, R3, !P1 ;  /* 0x0000000332347207 */ /* 0x000fe40004800000 */
[----:B------:R-:W-:Y:S02]  /*0e80*/  PRMT R0, R4, 0x7610, R0 ;  /* 0x0000761004007816 */ /* 0x000fe40000000000 */
[----:B------:R-:W-:-:S07]  /*0e90*/  SEL R50, R3, R50, !P1 ;  /* 0x0000003203327207 */ /* 0x000fce0004800000 */
.L_x_8:
[----:B------:R-:W-:-:S08]  /*0ea0*/  NOP ;  /* 0x0000000000007918 */ /* 0x000fd00000000000 */
[----:B------:R-:W0:Y:S02]  /*0eb0*/  USETMAXREG.TRY_ALLOC.CTAPOOL UP0, 0xe8 ;  /* 0x000000e8000079c8 */ /* 0x000e240008000600 */
[----:B0-----:R-:W-:-:S13]  /*0ec0*/  PLOP3.LUT P0, PT, PT, PT, UP0, 0x80, 0x0 ;  /* 0x000000000000781c */ /* 0x001fda0003f0f008 */
[----:B------:R-:W-:Y:S05]  /*0ed0*/  @!P0 BRA `(.L_x_8) ;  /* 0xfffffffc00f08947 */ /* 0x000fea000383ffff */
[----:B------:R-:W-:Y:S01]  /*0ee0*/  ULDC.64 UR4, c[0x0][0x598] ;  /* 0x0001660000047ab9 */ /* 0x000fe20000000a00 */
[----:B------:R-:W-:Y:S01]  /*0ef0*/  ULDC.64 UR36, c[0x0][0x208] ;  /* 0x0000820000247ab9 */ /* 0x000fe20000000a00 */
[----:B------:R-:W-:-:S04]  /*0f00*/  ISETP.NE.U32.AND P0, PT, RZ, UR4, PT ;  /* 0x00000004ff007c0c */ /* 0x000fc8000bf05070 */
[----:B------:R-:W-:-:S13]  /*0f10*/  ISETP.NE.AND.EX P0, PT, RZ, UR5, PT, P0 ;  /* 0x00000005ff007c0c */ /* 0x000fda000bf05300 */
[----:B------:R-:W-:Y:S05]  /*0f20*/  @!P0 BRA `(.L_x_11) ;  /* 0x00000000001c8947 */ /* 0x000fea0003800000 */
[----:B------:R-:W0:Y:S02]  /*0f30*/  LDC.64 R4, c[0x0][0x598] ;  /* 0x00016600ff047b82 */ /* 0x000e240000000a00 */
[----:B0-----:R-:W2:Y:S02]  /*0f40*/  LDG.E.64 R4, desc[UR36][R4.64] ;  /* 0x0000002404047981 */ /* 0x001ea4000c1e1b00 */
[----:B--2---:R-:W-:-:S04]  /*0f50*/  ISETP.NE.U32.AND P0, PT, R4, RZ, PT ;  /* 0x000000ff0400720c */ /* 0x004fc80003f05070 */
[----:B------:R-:W-:-:S13]  /*0f60*/  ISETP.NE.AND.EX P0, PT, R5, RZ, PT, P0 ;  /* 0x000000ff0500720c */ /* 0x000fda0003f05300 */
[----:B------:R-:W-:Y:S05]  /*0f70*/  @!P0 BRA `(.L_x_11) ;  /* 0x0000000000088947 */ /* 0x000fea0003800000 */
[----:B------:R0:W5:Y:S01]  /*0f80*/  LD.E R48, desc[UR36][R4.64] ;  /* 0x0000002404307980 */ /* 0x000162000c101900 */
[----:B------:R-:W-:Y:S05]  /*0f90*/  BRA `(.L_x_12) ;  /* 0x0000000000247947 */ /* 0x000fea0003800000 */
.L_x_11:
[----:B------:R-:W-:Y:S02]  /*0fa0*/  ULDC.64 UR4, c[0x0][0x588] ;  /* 0x0001620000047ab9 */ /* 0x000fe40000000a00 */
[----:B------:R-:W-:-:S04]  /*0fb0*/  ISETP.NE.U32.AND P0, PT, RZ, UR4, PT ;  /* 0x00000004ff007c0c */ /* 0x000fc8000bf05070 */
[----:B------:R-:W-:-:S13]  /*0fc0*/  ISETP.NE.AND.EX P0, PT, RZ, UR5, PT, P0 ;  /* 0x00000005ff007c0c */ /* 0x000fda000bf05300 */
[----:B------:R-:W-:Y:S05]  /*0fd0*/  @!P0 BRA `(.L_x_13) ;  /* 0x00000000000c8947 */ /* 0x000fea0003800000 */
[----:B------:R-:W0:Y:S02]  /*0fe0*/  LDC.64 R48, c[0x0][0x588] ;  /* 0x00016200ff307b82 */ /* 0x000e240000000a00 */
[----:B0-----:R1:W5:Y:S01]  /*0ff0*/  LDG.E R48, desc[UR36][R48.64] ;  /* 0x0000002430307981 */ /* 0x001362000c1e1900 */
[----:B------:R-:W-:Y:S05]  /*1000*/  BRA `(.L_x_12) ;  /* 0x0000000000087947 */ /* 0x000fea0003800000 */
.L_x_13:
[----:B------:R-:W-:Y:S02]  /*1010*/  ULDC UR4, c[0x0][0x580] ;  /* 0x0001600000047ab9 */ /* 0x000fe40000000800 */
[----:B------:R-:W-:-:S07]  /*1020*/  IMAD.U32 R48, RZ, RZ, UR4 ;  /* 0x00000004ff307e24 */ /* 0x000fce000f8e00ff */
.L_x_12:
[----:B------:R-:W-:Y:S02]  /*1030*/  ULDC.64 UR4, c[0x0][0x5a0] ;  /* 0x0001680000047ab9 */ /* 0x000fe40000000a00 */
[----:B------:R-:W-:-:S04]  /*1040*/  ISETP.NE.U32.AND P0, PT, RZ, UR4, PT ;  /* 0x00000004ff007c0c */ /* 0x000fc8000bf05070 */
[----:B------:R-:W-:-:S13]  /*1050*/  ISETP.NE.AND.EX P0, PT, RZ, UR5, PT, P0 ;  /* 0x00000005ff007c0c */ /* 0x000fda000bf05300 */
[----:B------:R-:W-:Y:S05]  /*1060*/  @!P0 BRA `(.L_x_14) ;  /* 0x00000000001c8947 */ /* 0x000fea0003800000 */
[----:B0-----:R-:W0:Y:S02]  /*1070*/  LDC.64 R4, c[0x0][0x5a0] ;  /* 0x00016800ff047b82 */ /* 0x001e240000000a00 */
[----:B0-----:R-:W2:Y:S02]  /*1080*/  LDG.E.64 R4, desc[UR36][R4.64] ;  /* 0x0000002404047981 */ /* 0x001ea4000c1e1b00 */
[----:B--2---:R-:W-:-:S04]  /*1090*/  ISETP.NE.U32.AND P0, PT, R4, RZ, PT ;  /* 0x000000ff0400720c */ /* 0x004fc80003f05070 */
[----:B------:R-:W-:-:S13]  /*10a0*/  ISETP.NE.AND.EX P0, PT, R5, RZ, PT, P0 ;  /* 0x000000ff0500720c */ /* 0x000fda0003f05300 */
[----:B------:R-:W-:Y:S05]  /*10b0*/  @!P0 BRA `(.L_x_14) ;  /* 0x0000000000088947 */ /* 0x000fea0003800000 */
[----:B-1----:R0:W5:Y:S01]  /*10c0*/  LD.E R49, desc[UR36][R4.64] ;  /* 0x0000002404317980 */ /* 0x002162000c101900 */
[----:B------:R-:W-:Y:S05]  /*10d0*/  BRA `(.L_x_15) ;  /* 0x0000000000247947 */ /* 0x000fea0003800000 */
.L_x_14:
[----:B------:R-:W-:Y:S02]  /*10e0*/  ULDC.64 UR4, c[0x0][0x590] ;  /* 0x0001640000047ab9 */ /* 0x000fe40000000a00 */
[----:B------:R-:W-:-:S04]  /*10f0*/  ISETP.NE.U32.AND P0, PT, RZ, UR4, PT ;  /* 0x00000004ff007c0c */ /* 0x000fc8000bf05070 */
[----:B------:R-:W-:-:S13]  /*1100*/  ISETP.NE.AND.EX P0, PT, RZ, UR5, PT, P0 ;  /* 0x00000005ff007c0c */ /* 0x000fda000bf05300 */
[----:B------:R-:W-:Y:S05]  /*1110*/  @!P0 BRA `(.L_x_16) ;  /* 0x00000000000c8947 */ /* 0x000fea0003800000 */
[----:B0-----:R-:W1:Y:S02]  /*1120*/  LDC.64 R4, c[0x0][0x590] ;  /* 0x00016400ff047b82 */ /* 0x001e640000000a00 */
[----:B-1----:R1:W5:Y:S01]  /*1130*/  LDG.E R49, desc[UR36][R4.64] ;  /* 0x0000002404317981 */ /* 0x002362000c1e1900 */
[----:B------:R-:W-:Y:S05]  /*1140*/  BRA `(.L_x_15) ;  /* 0x0000000000087947 */ /* 0x000fea0003800000 */
.L_x_16:
[----:B------:R-:W-:Y:S02]  /*1150*/  ULDC UR4, c[0x0][0x584] ;  /* 0x0001610000047ab9 */ /* 0x000fe40000000800 */
[----:B-1----:R-:W-:-:S07]  /*1160*/  IMAD.U32 R49, RZ, RZ, UR4 ;  /* 0x00000004ff317e24 */ /* 0x002fce000f8e00ff */
.L_x_15:
[----:B------:R-:W-:-:S13]  /*1170*/  LOP3.LUT P0, RZ, R0, 0xff, RZ, 0xc0, !PT ;  /* 0x000000ff00ff7812 */ /* 0x000fda000780c0ff */
[----:B------:R-:W-:Y:S05]  /*1180*/  @!P0 EXIT ;  /* 0x000000000000894d */ /* 0x000fea0003800000 */
[----:B------:R-:W-:Y:S01]  /*1190*/  ULDC UR4, c[0x0][0x28c] ;  /* 0x0000a30000047ab9 */ /* 0x000fe20000000800 */
[----:B------:R-:W-:Y:S01]  /*11a0*/  LOP3.LUT R56, R19, 0x1, RZ, 0xfc, !PT ;  /* 0x0000000113387812 */ /* 0x000fe200078efcff */
[----:B------:R-:W-:Y:S01]  /*11b0*/  UIADD3 UR4, UR4, 0x7f, URZ ;  /* 0x0000007f04047890 */ /* 0x000fe2000fffe03f */
[----:B------:R-:W-:Y:S01]  /*11c0*/  UMOV UR38, URZ ;  /* 0x0000003f00267c82 */ /* 0x000fe20008000000 */
[----:B------:R-:W-:Y:S02]  /*11d0*/  UMOV UR39, URZ ;  /* 0x0000003f00277c82 */ /* 0x000fe40008000000 */
[----:B------:R-:W-:-:S04]  /*11e0*/  USHF.R.S32.HI UR5, URZ, 0x1f, UR4 ;  /* 0x0000001f3f057899 */ /* 0x000fc80008011404 */
[----:B------:R-:W-:-:S04]  /*11f0*/  ULEA.HI UR5, UR5, UR4, URZ, 0x7 ;  /* 0x0000000405057291 */ /* 0x000fc8000f8f383f */
[----:B------:R-:W-:-:S12]  /*1200*/  USHF.R.S32.HI UR40, URZ, 0x7, UR5 ;  /* 0x000000073f287899 */ /* 0x000fd80008011405 */
.L_x_84:
[----:B------:R-:W-:Y:S01]  /*1210*/  LOP3.LUT R0, R18, 0x80, RZ, 0xc0, !PT ;  /* 0x0000008012007812 */ /* 0x000fe200078ec0ff */
[----:B--2---:R-:W2:Y:S01]  /*1220*/  S2UR UR7, SR_CgaCtaId ;  /* 0x00000000000779c3 */ /* 0x004ea20000008800 */
[----:B------:R-:W-:Y:S02]  /*1230*/  UMOV UR6, 0x400 ;  /* 0x0000040000067882 */ /* 0x000fe40000000000 */
[----:B------:R-:W-:-:S06]  /*1240*/  SHF.R.U32.HI R0, RZ, 0x7, R0 ;  /* 0x00000007ff007819 */ /* 0x000fcc0000011600 */
[----:B---3--:R-:W3:Y:S01]  /*1250*/  SHFL.IDX PT, R0, R0, RZ, 0x1f ;  /* 0x00001fff00007589 */ /* 0x008ee200000e0000 */
[----:B--2---:R-:W-:Y:S01]  /*1260*/  ULEA UR6, UR7, UR6, 0x18 ;  /* 0x0000000607067291 */ /* 0x004fe2000f8ec03f */
[----:B---3--:R-:W-:-:S13]  /*1270*/  R2UR UR4, R0 ;  /* 0x00000000000472ca */ /* 0x008fda00000e0000 */
[----:B------:R-:W-:-:S04]  /*1280*/  ULEA.HI UR5, UR4, UR4, URZ, 0x1 ;  /* 0x0000000404057291 */ /* 0x000fc8000f8f083f */
[----:B------:R-:W-:-:S04]  /*1290*/  ULOP3.LUT UR5, UR5, 0x7fffe, URZ, 0xc0, !UPT ;  /* 0x0007fffe05057892 */ /* 0x000fc8000f8ec03f */
[----:B------:R-:W-:-:S03]  /*12a0*/  UIADD3 UR5, UR4, -UR5, URZ ;  /* 0x8000000504057290 */ /* 0x000fc6000fffe03f */
[----:B------:R-:W-:Y:S01]  /*12b0*/  ULDC UR4, c[0x0][0x28c] ;  /* 0x0000a30000047ab9 */ /* 0x000fe20000000800 */
[----:B------:R-:W-:Y:S01]  /*12c0*/  ULEA UR5, UR5, UR6, 0xd ;  /* 0x0000000605057291 */ /* 0x000fe2000f8e683f */
[----:B------:R-:W-:-:S03]  /*12d0*/  ISETP.LT.AND P0, PT, RZ, UR4, PT ;  /* 0x00000004ff007c0c */ /* 0x000fc6000bf01270 */
[----:B------:R-:W-:-:S04]  /*12e0*/  UIADD3 UR5, UR5, 0x100, URZ ;  /* 0x0000010005057890 */ /* 0x000fc8000fffe03f */
[----:B------:R-:W-:-:S04]  /*12f0*/  USHF.R.U32.HI UR5, URZ, 0x4, UR5 ;  /* 0x000000043f057899 */ /* 0x000fc80008011605 */
[----:B------:R-:W-:Y:S02]  /*1300*/  ULOP3.LUT UR41, UR5, 0x3fff, URZ, 0xc0, !UPT ;  /* 0x00003fff05297892 */ /* 0x000fe4000f8ec03f */
[----:B0---45:R-:W-:Y:S10]  /*1310*/  @P0 BRA `(.L_x_17) ;  /* 0x0000000000400947 */ /* 0x031ff40003800000 */
[----:B------:R-:W-:Y:S01]  /*1320*/  MOV R0, 0x0 ;  /* 0x0000000000007802 */ /* 0x000fe20000000f00 */
[----:B------:R-:W-:Y:S01]  /*1330*/  ULDC.64 UR4, c[0x4][0x68] ;  /* 0x01001a0000047ab9 */ /* 0x000fe20000000a00 */
[----:B------:R-:W-:Y:S01]  /*1340*/  ULDC.64 UR6, c[0x4][0x8] ;  /* 0x0100020000067ab9 */ /* 0x000fe20000000a00 */
[----:B01----:R-:W-:Y:S01]  /*1350*/  IMAD.U32 R4, RZ, RZ, UR4 ;  /* 0x00000004ff047e24 */ /* 0x003fe2000f8e00ff */
[----:B------:R0:W1:Y:S01]  /*1360*/  LDC.64 R14, c[0x4][R0] ;  /* 0x01000000000e7b82 */ /* 0x0000620000000a00 */
[----:B------:R-:W-:Y:S01]  /*1370*/  IMAD.U32 R5, RZ, RZ, UR5 ;  /* 0x00000005ff057e24 */ /* 0x000fe2000f8e00ff */
[----:B------:R-:W-:Y:S01]  /*1380*/  ULDC.64 UR4, c[0x4][0x70] ;  /* 0x01001c0000047ab9 */ /* 0x000fe20000000a00 */
[----:B------:R-:W-:Y:S02]  /*1390*/  IMAD.U32 R10, RZ, RZ, UR6 ;  /* 0x00000006ff0a7e24 */ /* 0x000fe4000f8e00ff */
[----:B------:R-:W-:Y:S02]  /*13a0*/  IMAD.U32 R6, RZ, RZ, UR4 ;  /* 0x00000004ff067e24 */ /* 0x000fe4000f8e00ff */
[----:B------:R-:W-:-:S02]  /*13b0*/  IMAD.U32 R7, RZ, RZ, UR5 ;  /* 0x00000005ff077e24 */ /* 0x000fc4000f8e00ff */
[----:B------:R-:W-:Y:S02]  /*13c0*/  IMAD.U32 R11, RZ, RZ, UR7 ;  /* 0x00000007ff0b7e24 */ /* 0x000fe4000f8e00ff */
[----:B------:R-:W-:Y:S02]  /*13d0*/  IMAD.MOV.U32 R8, RZ, RZ, 0x1e1 ;  /* 0x000001e1ff087424 */ /* 0x000fe400078e00ff */
[----:B------:R-:W-:Y:S02]  /*13e0*/  IMAD.MOV.U32 R12, RZ, RZ, 0x1 ;  /* 0x00000001ff0c7424 */ /* 0x000fe400078e00ff */
[----:B0-----:R-:W-:-:S07]  /*13f0*/  IMAD.MOV.U32 R13, RZ, RZ, RZ ;  /* 0x000000ffff0d7224 */ /* 0x001fce00078e00ff */
[----:B------:R-:W-:-:S07]  /*1400*/  LEPC R20, `(.L_x_17) ;  /* 0x000000001014794e */ /* 0x000fce0000000000 */
[----:B-1---5:R-:W-:Y:S05]  /*1410*/  CALL.ABS.NOINC R14 ;  /* 0x000000000e007343 */ /* 0x022fea0003c00000 */
.L_x_17:
[----:B------:R-:W-:-:S13]  /*1420*/  ISETP.NE.AND P0, PT, R56, 0x3, PT ;  /* 0x000000033800780c */ /* 0x000fda0003f05270 */
[----:B------:R-:W-:Y:S05]  /*1430*/  @!P0 BRA `(.L_x_18) ;  /* 0x0000000000048947 */ /* 0x000fea0003800000 */
[----:B------:R-:W-:Y:S01]  /*1440*/  BPT.TRAP 0x1 ;  /* 0x000000040000795c */ /* 0x000fe20000300000 */
.L_x_18:
[----:B------:R-:W2:Y:S01]  /*1450*/  S2UR UR5, SR_CgaCtaId ;  /* 0x00000000000579c3 */ /* 0x000ea20000008800 */
[----:B------:R-:W-:Y:S01]  /*1460*/  UMOV UR4, 0x400 ;  /* 0x0000040000047882 */ /* 0x000fe20000000000 */
[----:B------:R-:W-:Y:S02]  /*1470*/  IMAD.U32 R0, RZ, RZ, UR38 ;  /* 0x00000026ff007e24 */ /* 0x000fe4000f8e00ff */
[----:B------:R-:W-:-:S03]  /*1480*/  IMAD.U32 R3, RZ, RZ, UR39 ;  /* 0x00000027ff037e24 */ /* 0x000fc6000f8e00ff */
[----:B------:R-:W-:Y:S01]  /*1490*/  SHF.L.U32 R0, R0, 0x1f, RZ ;  /* 0x0000001f00007819 */ /* 0x000fe200000006ff */
[----:B--2---:R-:W-:-:S06]  /*14a0*/  ULEA UR4, UR5, UR4, 0x18 ;  /* 0x0000000405047291 */ /* 0x004fcc000f8ec03f */
[----:B------:R-:W-:-:S04]  /*14b0*/  IMAD.U32 R6, RZ, RZ, UR4 ;  /* 0x00000004ff067e24 */ /* 0x000fc8000f8e00ff */
[----:B------:R-:W-:-:S04]  /*14c0*/  IMAD R3, R3, 0x8, R6 ;  /* 0x0000000803037824 */ /* 0x000fc800078e0206 */
[----:B------:R2:W3:Y:S01]  /*14d0*/  SYNCS.PHASECHK.TRANS64.TRYWAIT P1, [R3+URZ], R0 ;  /* 0x00000000030075a7 */ /* 0x0004e2000802017f */
[----:B------:R-:W-:Y:S05]  /*14e0*/  @!P0 BRA `(.L_x_19) ;  /* 0x0000000000048947 */ /* 0x000fea0003800000 */
[----:B------:R-:W-:Y:S01]  /*14f0*/  BPT.TRAP 0x1 ;  /* 0x000000040000795c */ /* 0x000fe20000300000 */
.L_x_19:
[----:B---3--:R-:W-:Y:S05]  /*1500*/  @P1 BRA `(.L_x_20) ;  /* 0x0000000000081947 */ /* 0x008fea0003800000 */
[----:B------:R-:W3:Y:S02]  /*1510*/  SYNCS.PHASECHK.TRANS64.TRYWAIT P1, [R3+URZ], R0 ;  /* 0x00000000030075a7 */ /* 0x000ee4000802017f */
[----:B---3--:R-:W-:Y:S05]  /*1520*/  @!P1 BRA `(.L_x_21) ;  /* 0x0000005000ac9947 */ /* 0x008fea0003800000 */
.L_x_20:
[----:B------:R-:W-:-:S04]  /*1530*/  UISETP.LT.AND UP0, UPT, UR40, 0x1, UPT ;  /* 0x000000012800788c */ /* 0x000fc8000bf01270 */
[----:B------:R-:W-:-:S06]  /*1540*/  USEL UR4, UR40, 0x1, UP0 ;  /* 0x0000000128047887 */ /* 0x000fcc0008000000 */
[----:B--23--:R-:W-:Y:S01]  /*1550*/  IMAD.U32 R0, RZ, RZ, UR4 ;  /* 0x00000004ff007e24 */ /* 0x00cfe2000f8e00ff */
[----:B------:R-:W-:Y:S05]  /*1560*/  WARPSYNC.ALL ;  /* 0x0000000000007948 */ /* 0x000fea0003800000 */
[----:B------:R-:W-:-:S04]  /*1570*/  IADD3 R0, -R0, UR40, RZ ;  /* 0x0000002800007c10 */ /* 0x000fc8000fffe1ff */
[----:B------:R-:W-:Y:S02]  /*1580*/  ISETP.GE.AND P1, PT, R0, 0x1, PT ;  /* 0x000000010000780c */ /* 0x000fe40003f26270 */
[----:B------:R-:W-:Y:S01]  /*1590*/  R2UR UR4, R6 ;  /* 0x00000000060472ca */ /* 0x000fe200000e0000 */
[----:B------:R-:W-:Y:S01]  /*15a0*/  WARPGROUP.ARRIVE ;  /* 0x00000000000079c5 */ /* 0x000fe20000000000 */
[----:B------:R-:W-:Y:S01]  /*15b0*/  UMOV UR9, 0x40000040 ;  /* 0x4000004000097882 */ /* 0x000fe20000000000 */
[----:B------:R-:W-:Y:S01]  /*15c0*/  UMOV UR11, 0x40000040 ;  /* 0x40000040000b7882 */ /* 0x000fe20000000000 */
[----:B------:R-:W-:Y:S01]  /*15d0*/  UMOV UR13, UR9 ;  /* 0x00000009000d7c82 */ /* 0x000fe20008000000 */
[----:B------:R-:W-:-:S08]  /*15e0*/  UMOV UR15, 0x40000040 ;  /* 0x40000040000f7882 */ /* 0x000fd00000000000 */
[----:B------:R-:W-:-:S04]  /*15f0*/  UIADD3 UR4, UR4, 0x28100, URZ ;  /* 0x0002810004047890 */ /* 0x000fc8000fffe03f */
[----:B------:R-:W-:-:S04]  /*1600*/  USHF.R.U32.HI UR4, URZ, 0x4, UR4 ;  /* 0x000000043f047899 */ /* 0x000fc80008011604 */
[----:B------:R-:W-:Y:S02]  /*1610*/  ULOP3.LUT UR5, UR4, 0x3fff, URZ, 0xc0, !UPT ;  /* 0x00003fff04057892 */ /* 0x000fe4000f8ec03f */
[----:B------:R-:W-:Y:S02]  /*1620*/  ULOP3.LUT UR4, UR41, 0x10000, URZ, 0xfc, !UPT ;  /* 0x0001000029047892 */ /* 0x000fe4000f8efc3f */
[----:B------:R-:W-:Y:S02]  /*1630*/  ULOP3.LUT UR5, UR5, 0x10000, URZ, 0xfc, !UPT ;  /* 0x0001000005057892 */ /* 0x000fe4000f8efc3f */
[----:B------:R-:W-:Y:S02]  /*1640*/  ULEA UR8, UR39, UR4, 0xb ;  /* 0x0000000427087291 */ /* 0x000fe4000f8e583f */
[----:B------:R-:W-:-:S04]  /*1650*/  UIMAD UR6, UR39, 0x300, UR5 ;  /* 0x00000300270678a4 */ /* 0x000fc8000f8e0205 */
[----:B------:R-:W-:Y:S01]  /*1660*/  UIADD3 UR14, UR6, 0x80, URZ ;  /* 0x00000080060e7890 */ /* 0x000fe2000fffe03f */
[----:B------:R-:W-:Y:S02]  /*1670*/  UMOV UR12, UR8 ;  /* 0x00000008000c7c82 */ /* 0x000fe40008000000 */
[----:B------:R-:W-:Y:S01]  /*1680*/  UMOV UR10, UR6 ;  /* 0x00000006000a7c82 */ /* 0x000fe20008000000 */
[----:B------:R-:W-:Y:S01]  /*1690*/  UIADD3 UR7, UR6, 0x100, URZ ;  /* 0x0000010006077890 */ /* 0x000fe2000fffe03f */
[----:B------:R-:W-:Y:S01]  /*16a0*/  HGMMA.64x16x16.F32.BF16 R40, gdesc[UR8], RZ, !UPT, gsb0 ;  /* 0x00200000082879f0 */ /* 0x000fe2000c0018ff */
[----:B------:R-:W-:Y:S01]  /*16b0*/  UIADD3 UR10, UR6, 0x186, URZ ;  /* 0x00000186060a7890 */ /* 0x000fe2000fffe03f */
[----:B------:R-:W-:Y:S01]  /*16c0*/  UMOV UR11, 0x40000040 ;  /* 0x40000040000b7882 */ /* 0x000fe20000000000 */
[----:B------:R-:W-:Y:S02]  /*16d0*/  WARPGROUP.DEPBAR.LE gsb0, 0x0 ;  /* 0x00008000000079c5 */ /* 0x000fe40000010000 */
[----:B------:R-:W-:-:S06]  /*16e0*/  WARPGROUP.ARRIVE ;  /* 0x00000000000079c5 */ /* 0x000fcc0000000000 */
[----:B------:R-:W-:Y:S01]  /*16f0*/  HGMMA.64x16x16.F32.BF16 R32, gdesc[UR12], RZ, !UPT, gsb0 ;  /* 0x002000000c2079f0 */ /* 0x000fe2000c0018ff */
[----:B------:R-:W-:Y:S01]  /*1700*/  UMOV UR12, UR8 ;  /* 0x00000008000c7c82 */ /* 0x000fe20008000000 */
[----:B------:R-:W-:Y:S01]  /*1710*/  UMOV UR13, UR9 ;  /* 0x00000009000d7c82 */ /* 0x000fe20008000000 */
[----:B------:R-:W-:Y:S01]  /*1720*/  UMOV UR14, UR7 ;  /* 0x00000007000e7c82 */ /* 0x000fe20008000000 */
[----:B------:R-:W-:Y:S01]  /*1730*/  UMOV UR15, 0x40000040 ;  /* 0x40000040000f7882 */ /* 0x000fe20000000000 */
[----:B------:R-:W-:Y:S02]  /*1740*/  UIADD3 UR7, UR6, 0x82, URZ ;  /* 0x0000008206077890 */ /* 0x000fe4000fffe03f */
[----:B------:R-:W-:Y:S01]  /*1750*/  UIADD3 UR9, UR6, 0x102, URZ ;  /* 0x0000010206097890 */ /* 0x000fe2000fffe03f */
[----:B------:R-:W-:Y:S02]  /*1760*/  WARPGROUP.DEPBAR.LE gsb0, 0x0 ;  /* 0x00008000000079c5 */ /* 0x000fe40000010000 */
[----:B------:R-:W-:-:S06]  /*1770*/  WARPGROUP.ARRIVE ;  /* 0x00000000000079c5 */ /* 0x000fcc0000000000 */
[----:B------:R-:W-:Y:S01]  /*1780*/  HGMMA.64x16x16.F32.BF16 R24, gdesc[UR12], RZ, !UPT, gsb0 ;  /* 0x002000000c1879f0 */ /* 0x000fe2000c0018ff */
[----:B------:R-:W-:Y:S02]  /*1790*/  UIADD3 UR12, UR8, 0x2, URZ ;  /* 0x00000002080c7890 */ /* 0x000fe4000fffe03f */
[----:B------:R-:W-:Y:S01]  /*17a0*/  UIADD3 UR14, UR6, 0x2, URZ ;  /* 0x00000002060e7890 */ /* 0x000fe2000fffe03f */
[----:B------:R-:W-:Y:S01]  /*17b0*/  UMOV UR13, 0x40000040 ;  /* 0x40000040000d7882 */ /* 0x000fe20000000000 */
[----:B------:R-:W-:Y:S01]  /*17c0*/  UMOV UR15, 0x40000040 ;  /* 0x40000040000f7882 */ /* 0x000fe20000000000 */
[----:B------:R-:W-:Y:S02]  /*17d0*/  WARPGROUP.DEPBAR.LE gsb0, 0x0 ;  /* 0x00008000000079c5 */ /* 0x000fe40000010000 */
[----:B------:R-:W-:-:S06]  /*17e0*/  WARPGROUP.ARRIVE ;  /* 0x00000000000079c5 */ /* 0x000fcc0000000000 */
[----:B------:R-:W-:Y:S01]  /*17f0*/  HGMMA.64x16x16.F32.BF16 R40, gdesc[UR12], R40, gsb0 ;  /* 0x002000000c2879f0 */ /* 0x000fe20008001828 */
[----:B------:R-:W-:Y:S01]  /*1800*/  UMOV UR14, UR7 ;  /* 0x00000007000e7c82 */ /* 0x000fe20008000000 */
[----:B------:R-:W-:Y:S01]  /*1810*/  UMOV UR15, 0x40000040 ;  /* 0x40000040000f7882 */ /* 0x000fe20000000000 */
[----:B------:R-:W-:Y:S01]  /*1820*/  UIADD3 UR7, UR6, 0x84, URZ ;  /* 0x0000008406077890 */ /* 0x000fe2000fffe03f */
        /* <DEDUP_REMOVED lines=89> */
[----:B------:R-:W-:Y:S01]  /*1dc0*/  UIADD3 UR8, UR8, 0x406, URZ ;  /* 0x0000040608087890 */ /* 0x000fe2000fffe03f */
[----:B------:R-:W-:Y:S02]  /*1dd0*/  WARPGROUP.DEPBAR.LE gsb0, 0x0 ;  /* 0x00008000000079c5 */ /* 0x000fe40000010000 */
[----:B------:R-:W-:-:S06]  /*1de0*/  WARPGROUP.ARRIVE ;  /* 0x00000000000079c5 */ /* 0x000fcc0000000000 */
[----:B------:R-:W-:Y:S01]  /*1df0*/  HGMMA.64x16x16.F32.BF16 R40, gdesc[UR12], R40, gsb0 ;  /* 0x002000000c2879f0 */ /* 0x000fe20008001828 */
[----:B------:R-:W-:Y:S01]  /*1e00*/  UMOV UR14, UR7 ;  /* 0x00000007000e7c82 */ /* 0x000fe20008000000 */
[----:B------:R-:W-:Y:S01]  /*1e10*/  UMOV UR15, 0x40000040 ;  /* 0x40000040000f7882 */ /* 0x000fe20000000000 */
[----:B------:R-:W-:Y:S02]  /*1e20*/  UIADD3 UR7, UR6, 0x206, URZ ;  /* 0x0000020606077890 */ /* 0x000fe4000fffe03f */
[----:B------:R-:W-:Y:S01]  /*1e30*/  UIADD3 UR6, UR6, 0x286, URZ ;  /* 0x0000028606067890 */ /* 0x000fe2000fffe03f */
[----:B------:R-:W-:Y:S02]  /*1e40*/  WARPGROUP.DEPBAR.LE gsb0, 0x0 ;  /* 0x00008000000079c5 */ /* 0x000fe40000010000 */
[----:B------:R-:W-:-:S06]  /*1e50*/  WARPGROUP.ARRIVE ;  /* 0x00000000000079c5 */ /* 0x000fcc0000000000 */
[----:B------:R-:W-:Y:S01]  /*1e60*/  HGMMA.64x16x16.F32.BF16 R32, gdesc[UR12], R32, gsb0 ;  /* 0x002000000c2079f0 */ /* 0x000fe20008001820 */
[----:B------:R-:W-:Y:S01]  /*1e70*/  UMOV UR14, UR9 ;  /* 0x00000009000e7c82 */ /* 0x000fe20008000000 */
[----:B------:R-:W-:Y:S01]  /*1e80*/  UMOV UR15, 0x40000040 ;  /* 0x40000040000f7882 */ /* 0x000fe20000000000 */
[----:B------:R-:W-:Y:S01]  /*1e90*/  UMOV UR9, 0x40000040 ;  /* 0x4000004000097882 */ /* 0x000fe20000000000 */
[----:B------:R-:W-:Y:S02]  /*1ea0*/  WARPGROUP.DEPBAR.LE gsb0, 0x0 ;  /* 0x00008000000079c5 */ /* 0x000fe40000010000 */
[----:B------:R-:W-:-:S06]  /*1eb0*/  WARPGROUP.ARRIVE ;  /* 0x00000000000079c5 */ /* 0x000fcc0000000000 */
[----:B------:R-:W-:Y:S03]  /*1ec0*/  HGMMA.64x16x16.F32.BF16 R24, gdesc[UR12], R24, gsb0 ;  /* 0x002000000c1879f0 */ /* 0x000fe60008001818 */
[----:B------:R-:W-:Y:S02]  /*1ed0*/  WARPGROUP.DEPBAR.LE gsb0, 0x0 ;  /* 0x00008000000079c5 */ /* 0x000fe40000010000 */
[----:B------:R-:W-:-:S06]  /*1ee0*/  WARPGROUP.ARRIVE ;  /* 0x00000000000079c5 */ /* 0x000fcc0000000000 */
[----:B------:R-:W-:Y:S01]  /*1ef0*/  HGMMA.64x16x16.F32.BF16 R40, gdesc[UR8], R40, gsb0 ;  /* 0x00200000082879f0 */ /* 0x000fe20008001828 */
[----:B------:R-:W-:Y:S01]  /*1f00*/  UMOV UR10, UR7 ;  /* 0x00000007000a7c82 */ /* 0x000fe20008000000 */
[----:B------:R-:W-:Y:S01]  /*1f10*/  UMOV UR11, 0x40000040 ;  /* 0x40000040000b7882 */ /* 0x000fe20000000000 */
[----:B------:R-:W-:Y:S02]  /*1f20*/  WARPGROUP.DEPBAR.LE gsb0, 0x0 ;  /* 0x00008000000079c5 */ /* 0x000fe40000010000 */
[----:B------:R-:W-:-:S06]  /*1f30*/  WARPGROUP.ARRIVE ;  /* 0x00000000000079c5 */ /* 0x000fcc0000000000 */
[----:B------:R-:W-:Y:S01]  /*1f40*/  HGMMA.64x16x16.F32.BF16 R32, gdesc[UR8], R32, gsb0 ;  /* 0x00200000082079f0 */ /* 0x000fe20008001820 */
[----:B------:R-:W-:Y:S01]  /*1f50*/  UMOV UR10, UR6 ;  /* 0x00000006000a7c82 */ /* 0x000fe20008000000 */
[----:B------:R-:W-:Y:S01]  /*1f60*/  UMOV UR11, 0x40000040 ;  /* 0x40000040000b7882 */ /* 0x000fe20000000000 */
[----:B------:R-:W-:Y:S02]  /*1f70*/  WARPGROUP.DEPBAR.LE gsb0, 0x0 ;  /* 0x00008000000079c5 */ /* 0x000fe40000010000 */
[----:B------:R-:W-:-:S06]  /*1f80*/  WARPGROUP.ARRIVE ;  /* 0x00000000000079c5 */ /* 0x000fcc0000000000 */
[----:B------:R-:W-:Y:S03]  /*1f90*/  HGMMA.64x16x16.F32.BF16 R24, gdesc[UR8], R24, gsb0 ;  /* 0x00200000081879f0 */ /* 0x000fe60008001818 */
[----:B------:R-:W-:Y:S02]  /*1fa0*/  WARPGROUP.DEPBAR.LE gsb0, 0x0 ;  /* 0x00008000000079c5 */ /* 0x000fe40000010000 */
[----:B------:R-:W-:Y:S05]  /*1fb0*/  @!P1 BRA `(.L_x_22) ;  /* 0x0000000c001c9947 */ /* 0x000fea0003800000 */
[----:B------:R-:W-:Y:S02]  /*1fc0*/  UIADD3 UR6, UR39, 0x1, URZ ;  /* 0x0000000127067890 */ /* 0x000fe4000fffe03f */
[----:B------:R-:W-:Y:S02]  /*1fd0*/  IMAD.U32 R3, RZ, RZ, UR39 ;  /* 0x00000027ff037e24 */ /* 0x000fe4000f8e00ff */
[----:B------:R-:W-:-:S04]  /*1fe0*/  UISETP.NE.AND UP0, UPT, UR6, 0x5, UPT ;  /* 0x000000050600788c */ /* 0x000fc8000bf05270 */
[----:B------:R-:W-:Y:S02]  /*1ff0*/  USEL UR7, URZ, 0x1, UP0 ;  /* 0x000000013f077887 */ /* 0x000fe40008000000 */
[----:B------:R-:W-:Y:S02]  /*2000*/  USEL UR6, UR6, URZ, UP0 ;  /* 0x0000003f06067287 */ /* 0x000fe40008000000 */
[----:B------:R-:W-:-:S06]  /*2010*/  ULOP3.LUT UR7, UR38, UR7, URZ, 0x3c, !UPT ;  /* 0x0000000726077292 */ /* 0x000fcc000f8e3c3f */
[----:B------:R-:W-:-:S07]  /*2020*/  IMAD.U32 R7, RZ, RZ, UR7 ;  /* 0x00000007ff077e24 */ /* 0x000fce000f8e00ff */
.L_x_29:
[----:B------:R-:W-:Y:S05]  /*2030*/  @!P0 BRA `(.L_x_23) ;  /* 0x0000000000048947 */ /* 0x000fea0003800000 */
[----:B------:R-:W-:Y:S01]  /*2040*/  BPT.TRAP 0x1 ;  /* 0x000000040000795c */ /* 0x000fe20000300000 */
.L_x_23:
[----:B------:R-:W2:Y:S01]  /*2050*/  S2UR UR8, SR_CgaCtaId ;  /* 0x00000000000879c3 */ /* 0x000ea20000008800 */
[----:B------:R-:W-:Y:S01]  /*2060*/  UMOV UR7, 0x400 ;  /* 0x0000040000077882 */ /* 0x000fe20000000000 */
[----:B01----:R-:W-:Y:S01]  /*2070*/  IMAD.U32 R5, RZ, RZ, UR6 ;  /* 0x00000006ff057e24 */ /* 0x003fe2000f8e00ff */
[----:B------:R-:W-:Y:S01]  /*2080*/  SHF.L.U32 R4, R7, 0x1f, RZ ;  /* 0x0000001f07047819 */ /* 0x000fe200000006ff */
[----:B--2---:R-:W-:-:S06]  /*2090*/  ULEA UR7, UR8, UR7, 0x18 ;  /* 0x0000000708077291 */ /* 0x004fcc000f8ec03f */
[----:B------:R-:W-:-:S04]  /*20a0*/  IMAD.U32 R6, RZ, RZ, UR7 ;  /* 0x00000007ff067e24 */ /* 0x000fc8000f8e00ff */
[----:B------:R-:W-:-:S04]  /*20b0*/  IMAD R5, R5, 0x8, R6 ;  /* 0x0000000805057824 */ /* 0x000fc800078e0206 */
[----:B------:R0:W1:Y:S01]  /*20c0*/  SYNCS.PHASECHK.TRANS64.TRYWAIT P1, [R5+URZ], R4 ;  /* 0x00000004050075a7 */ /* 0x000062000802017f */
[----:B------:R-:W-:Y:S05]  /*20d0*/  @!P0 BRA `(.L_x_24) ;  /* 0x0000000000048947 */ /* 0x000fea0003800000 */
[----:B------:R-:W-:Y:S01]  /*20e0*/  BPT.TRAP 0x1 ;  /* 0x000000040000795c */ /* 0x000fe20000300000 */
.L_x_24:
[----:B-1----:R-:W-:Y:S05]  /*20f0*/  @P1 BRA `(.L_x_25) ;  /* 0x0000000000081947 */ /* 0x002fea0003800000 */
[----:B------:R-:W1:Y:S02]  /*2100*/  SYNCS.PHASECHK.TRANS64.TRYWAIT P1, [R5+URZ], R4 ;  /* 0x00000004050075a7 */ /* 0x000e64000802017f */
[----:B-1----:R-:W-:Y:S05]  /*2110*/  @!P1 BRA `(.L_x_26) ;  /* 0x0000004400c49947 */ /* 0x002fea0003800000 */
.L_x_25:
[----:B------:R-:W-:Y:S01]  /*2120*/  ULEA UR10, UR6, UR4, 0xb ;  /* 0x00000004060a7291 */ /* 0x000fe2000f8e583f */
[----:B------:R-:W-:Y:S01]  /*2130*/  WARPGROUP.ARRIVE ;  /* 0x00000000000079c5 */ /* 0x000fe20000000000 */
[----:B------:R-:W-:Y:S01]  /*2140*/  UIMAD UR8, UR6, 0x300, UR5 ;  /* 0x00000300060878a4 */ /* 0x000fe2000f8e0205 */
[----:B------:R-:W-:Y:S01]  /*2150*/  UMOV UR13, 0x40000040 ;  /* 0x40000040000d7882 */ /* 0x000fe20000000000 */
[----:B------:R-:W-:Y:S02]  /*2160*/  UMOV UR15, 0x40000040 ;  /* 0x40000040000f7882 */ /* 0x000fe40000000000 */
[----:B------:R-:W-:Y:S01]  /*2170*/  UIADD3 UR7, UR8, 0x80, URZ ;  /* 0x0000008008077890 */ /* 0x000fe2000fffe03f */
[----:B------:R-:W-:Y:S02]  /*2180*/  UMOV UR12, UR10 ;  /* 0x0000000a000c7c82 */ /* 0x000fe40008000000 */
[----:B------:R-:W-:Y:S01]  /*2190*/  UMOV UR14, UR8 ;  /* 0x00000008000e7c82 */ /* 0x000fe20008000000 */
[----:B------:R-:W-:Y:S01]  /*21a0*/  UIADD3 UR9, UR8, 0x100, URZ ;  /* 0x0000010008097890 */ /* 0x000fe2000fffe03f */
[----:B------:R-:W-:Y:S01]  /*21b0*/  HGMMA.64x16x16.F32.BF16 R40, gdesc[UR12], R40, gsb0 ;  /* 0x002000000c2879f0 */ /* 0x000fe20008001828 */
[----:B------:R-:W-:Y:S01]  /*21c0*/  UMOV UR15, 0x40000040 ;  /* 0x40000040000f7882 */ /* 0x000fe20000000000 */
[----:B------:R-:W-:Y:S01]  /*21d0*/  UMOV UR14, UR7 ;  /* 0x00000007000e7c82 */ /* 0x000fe20008000000 */
[----:B------:R-:W-:Y:S01]  /*21e0*/  UIADD3 UR7, UR8, 0x82, URZ ;  /* 0x0000008208077890 */ /* 0x000fe2000fffe03f */
[----:B------:R-:W-:Y:S01]  /*21f0*/  UMOV UR11, 0x40000040 ;  /* 0x40000040000b7882 */ /* 0x000fe20000000000 */
[----:B------:R-:W-:-:S02]  /*2200*/  WARPGROUP.DEPBAR.LE gsb0, 0x0 ;  /* 0x00008000000079c5 */ /* 0x000fc40000010000 */
        /* <DEDUP_REMOVED lines=122> */
[----:B------:R-:W-:Y:S01]  /*29b0*/  HGMMA.64x16x16.F32.BF16 R24, gdesc[UR12], R24, gsb0 ;  /* 0x002000000c1879f0 */ /* 0x000fe20008001818 */
[----:B------:R-:W-:Y:S02]  /*29c0*/  UIADD3 UR12, UR8, 0x206, URZ ;  /* 0x00000206080c7890 */ /* 0x000fe4000fffe03f */
[----:B------:R-:W-:-:S03]  /*29d0*/  UIADD3 UR13, UR8, 0x286, URZ ;  /* 0x00000286080d7890 */ /* 0x000fc6000fffe03f */
[----:B------:R-:W-:Y:S01]  /*29e0*/  UMOV UR8, UR10 ;  /* 0x0000000a00087c82 */ /* 0x000fe20008000000 */
[----:B------:R-:W-:Y:S01]  /*29f0*/  UMOV UR10, UR7 ;  /* 0x00000007000a7c82 */ /* 0x000fe20008000000 */
        /* <DEDUP_REMOVED lines=15> */
[----:B------:R-:W-:Y:S01]  /*2af0*/  BPT.TRAP 0x1 ;  /* 0x000000040000795c */ /* 0x000fe20000300000 */
.L_x_27:
[----:B------:R-:W-:-:S13]  /*2b00*/  ISETP.NE.AND P1, PT, R23, RZ, PT ;  /* 0x000000ff1700720c */ /* 0x000fda0003f25270 */
[----:B01----:R-:W-:-:S04]  /*2b10*/  @P1 IMAD R4, R3, 0x8, R6 ;  /* 0x0000000803041824 */ /* 0x003fc800078e0206 */
[----:B------:R-:W-:-:S05]  /*2b20*/  @P1 VIADD R5, R4, 0x28 ;  /* 0x0000002804051836 */ /* 0x000fca0000000000 */
[----:B------:R-:W-:-:S04]  /*2b30*/  @P1 PRMT R5, R22, 0x654, R5 ;  /* 0x0000065416051816 */ /* 0x000fc80000000005 */
[----:B------:R0:W-:Y:S01]  /*2b40*/  @P1 SYNCS.ARRIVE.TRANS64.RED.A1T0 RZ, [R5+URZ], RZ ;  /* 0x000000ff05ff19a7 */ /* 0x0001e2000810043f */
[----:B------:R-:W-:-:S13]  /*2b50*/  ISETP.GT.U32.AND P1, PT, R19, 0x1, PT ;  /* 0x000000011300780c */ /* 0x000fda0003f24070 */
[----:B0-----:R-:W-:Y:S05]  /*2b60*/  @P1 BRA `(.L_x_28) ;  /* 0x0000000000041947 */ /* 0x001fea0003800000 */
[----:B------:R-:W-:Y:S01]  /*2b70*/  BPT.TRAP 0x1 ;  /* 0x000000040000795c */ /* 0x000fe20000300000 */
.L_x_28:
[----:B------:R-:W-:Y:S01]  /*2b80*/  UIADD3 UR6, UR6, 0x1, URZ ;  /* 0x0000000106067890 */ /* 0x000fe2000fffe03f */
[C---:B------:R-:W-:Y:S01]  /*2b90*/  ISETP.GT.AND P2, PT, R0.reuse, 0x1, PT ;  /* 0x000000010000780c */ /* 0x040fe20003f44270 */
[----:B------:R-:W-:Y:S02]  /*2ba0*/  VIADD R3, R3, 0x1 ;  /* 0x0000000103037836 */ /* 0x000fe40000000000 */
[----:B------:R-:W-:Y:S01]  /*2bb0*/  UISETP.NE.AND UP0, UPT, UR6, 0x5, UPT ;  /* 0x000000050600788c */ /* 0x000fe2000bf05270 */
[----:B------:R-:W-:Y:S02]  /*2bc0*/  VIADD R0, R0, 0xffffffff ;  /* 0xffffffff00007836 */ /* 0x000fe40000000000 */
[C---:B------:R-:W-:Y:S01]  /*2bd0*/  ISETP.NE.AND P1, PT, R3.reuse, 0x5, PT ;  /* 0x000000050300780c */ /* 0x040fe20003f25270 */
[----:B------:R-:W-:Y:S02]  /*2be0*/  USEL UR7, URZ, 0x1, UP0 ;  /* 0x000000013f077887 */ /* 0x000fe40008000000 */
[----:B------:R-:W-:Y:S01]  /*2bf0*/  USEL UR6, UR6, URZ, UP0 ;  /* 0x0000003f06067287 */ /* 0x000fe20008000000 */
[----:B------:R-:W-:-:S03]  /*2c00*/  SEL R3, R3, RZ, P1 ;  /* 0x000000ff03037207 */ /* 0x000fc60000800000 */
[----:B------:R-:W-:Y:S01]  /*2c10*/  LOP3.LUT R7, R7, UR7, RZ, 0x3c, !PT ;  /* 0x0000000707077c12 */ /* 0x000fe2000f8e3cff */
[----:B------:R-:W-:Y:S07]  /*2c20*/  @P2 BRA `(.L_x_29) ;  /* 0xfffffff400002947 */ /* 0x000fee000383ffff */
.L_x_22:
[----:B------:R-:W2:Y:S02]  /*2c30*/  LDC R0, c[0x0][0x28c] ;  /* 0x0000a300ff007b82 */ /* 0x000ea40000000800 */
[----:B--2---:R-:W-:-:S13]  /*2c40*/  ISETP.GE.AND P1, PT, R0, 0x1, PT ;  /* 0x000000010000780c */ /* 0x004fda0003f26270 */
[----:B------:R-:W-:Y:S05]  /*2c50*/  @!P1 BRA `(.L_x_30) ;  /* 0x0000000000509947 */ /* 0x000fea0003800000 */
[----:B------:R-:W-:Y:S05]  /*2c60*/  @!P0 BRA `(.L_x_31) ;  /* 0x0000000000048947 */ /* 0x000fea0003800000 */
[----:B------:R-:W-:Y:S01]  /*2c70*/  BPT.TRAP 0x1 ;  /* 0x000000040000795c */ /* 0x000fe20000300000 */
.L_x_31:
[----:B------:R-:W-:Y:S01]  /*2c80*/  ISETP.NE.AND P0, PT, R23, RZ, PT ;  /* 0x000000ff1700720c */ /* 0x000fe20003f05270 */
[----:B------:R-:W-:Y:S01]  /*2c90*/  BSSY B0, `(.L_x_32) ;  /* 0x000000e000007945 */ /* 0x000fe20003800000 */
[----:B------:R-:W-:-:S11]  /*2ca0*/  ISETP.GT.U32.AND P1, PT, R19, 0x1, PT ;  /* 0x000000011300780c */ /* 0x000fd60003f24070 */
[----:B------:R-:W-:Y:S05]  /*2cb0*/  @!P0 BRA `(.L_x_33) ;  /* 0x00000000002c8947 */ /* 0x000fea0003800000 */
[----:B------:R-:W-:-:S04]  /*2cc0*/  UISETP.LT.AND UP0, UPT, UR40, 0x1, UPT ;  /* 0x000000012800788c */ /* 0x000fc8000bf01270 */
[----:B------:R-:W-:-:S04]  /*2cd0*/  USEL UR6, UR40, 0x1, UP0 ;  /* 0x0000000128067887 */ /* 0x000fc80008000000 */
[----:B------:R-:W-:-:S04]  /*2ce0*/  UIADD3 UR6, UR39, UR40, -UR6 ;  /* 0x0000002827067290 */ /* 0x000fc8000fffe806 */
[----:B------:R-:W-:-:S04]  /*2cf0*/  UIMAD.WIDE.U32 UR4, UR6, -0x33333333, URZ ;  /* 0xcccccccd060478a5 */ /* 0x000fc8000f8e003f */
[----:B------:R-:W-:-:S04]  /*2d00*/  USHF.R.U32.HI UR4, URZ, 0x2, UR5 ;  /* 0x000000023f047899 */ /* 0x000fc80008011605 */
[----:B------:R-:W-:-:S06]  /*2d10*/  UIMAD UR6, UR4, -0x5, UR6 ;  /* 0xfffffffb040678a4 */ /* 0x000fcc000f8e0206 */
[----:B------:R-:W-:-:S04]  /*2d20*/  IMAD.U32 R3, RZ, RZ, UR6 ;  /* 0x00000006ff037e24 */ /* 0x000fc8000f8e00ff */
[----:B------:R-:W-:-:S04]  /*2d30*/  IMAD R0, R3, 0x8, R6 ;  /* 0x0000000803007824 */ /* 0x000fc800078e0206 */
[----:B------:R-:W-:-:S05]  /*2d40*/  VIADD R3, R0, 0x28 ;  /* 0x0000002800037836 */ /* 0x000fca0000000000 */
[----:B------:R-:W-:-:S04]  /*2d50*/  PRMT R3, R22, 0x654, R3 ;  /* 0x0000065416037816 */ /* 0x000fc80000000003 */
[----:B------:R2:W-:Y:S03]  /*2d60*/  SYNCS.ARRIVE.TRANS64.RED.A1T0 RZ, [R3+URZ], RZ ;  /* 0x000000ff03ff79a7 */ /* 0x0005e6000810043f */
.L_x_33:
[----:B------:R-:W-:Y:S05]  /*2d70*/  BSYNC B0 ;  /* 0x0000000000007941 */ /* 0x000fea0003800000 */
.L_x_32:
[----:B------:R-:W-:Y:S05]  /*2d80*/  @P1 BRA `(.L_x_30) ;  /* 0x0000000000041947 */ /* 0x000fea0003800000 */
[----:B------:R-:W-:Y:S01]  /*2d90*/  BPT.TRAP 0x1 ;  /* 0x000000040000795c */ /* 0x000fe20000300000 */
.L_x_30:
[----:B------:R-:W3:Y:S01]  /*2da0*/  LDC R6, c[0x0][0x288] ;  /* 0x0000a200ff067b82 */ /* 0x000ee20000000800 */
[--C-:B------:R-:W-:Y:S01]  /*2db0*/  SHF.R.U32.HI R0, RZ, 0x2, R18.reuse ;  /* 0x00000002ff007819 */ /* 0x100fe20000011612 */
[----:B------:R-:W-:Y:S01]  /*2dc0*/  IMAD R9, R52, 0x30, RZ ;  /* 0x0000003034097824 */ /* 0x000fe200078e02ff */
[----:B01----:R-:W-:Y:S01]  /*2dd0*/  SHF.R.U32.HI R5, RZ, 0x7, R18 ;  /* 0x00000007ff057819 */ /* 0x003fe20000011612 */
[----:B------:R-:W-:Y:S01]  /*2de0*/  UIADD3 UR39, UR40, UR39, URZ ;  /* 0x0000002728277290 */ /* 0x000fe2000fffe03f */
[----:B--2---:R-:W-:Y:S01]  /*2df0*/  LOP3.LUT R3, R0, 0x7, RZ, 0xc0, !PT ;  /* 0x0000000700037812 */ /* 0x004fe200078ec0ff */
[----:B------:R-:W-:Y:S01]  /*2e00*/  IMAD.SHL.U32 R13, R50, 0x80, RZ ;  /* 0x00000080320d7824 */ /* 0x000fe200078e00ff */
[----:B------:R-:W-:Y:S01]  /*2e10*/  LOP3.LUT R0, R5, 0x1, RZ, 0xc0, !PT ;  /* 0x0000000105007812 */ /* 0x000fe200078ec0ff */
[----:B------:R-:W-:Y:S01]  /*2e20*/  UISETP.GT.U32.AND UP0, UPT, UR39, 0x4, UPT ;  /* 0x000000042700788c */ /* 0x000fe2000bf04070 */
[----:B------:R-:W-:Y:S01]  /*2e30*/  LOP3.LUT R4, R18, 0x60, RZ, 0xc0, !PT ;  /* 0x0000006012047812 */ /* 0x000fe200078ec0ff */
[----:B------:R-:W-:Y:S01]  /*2e40*/  ULDC UR7, c[0x0][0x284] ;  /* 0x0000a10000077ab9 */ /* 0x000fe20000000800 */
[----:B------:R-:W-:Y:S01]  /*2e50*/  UISETP.GE.U32.AND UP1, UPT, UR40, 0x5, UPT ;  /* 0x000000052800788c */ /* 0x000fe2000bf26070 */
[----:B------:R-:W-:Y:S01]  /*2e60*/  IMAD.SHL.U32 R10, R0, 0x40, RZ ;  /* 0x00000040000a7824 */ /* 0x000fe200078e00ff */
[----:B------:R-:W-:Y:S01]  /*2e70*/  SHF.R.U32.HI R8, RZ, 0x1, R4 ;  /* 0x00000001ff087819 */ /* 0x000fe20000011604 */
[----:B------:R-:W-:Y:S01]  /*2e80*/  UISETP.LT.U32.AND UP0, UPT, UR40, 0x5, UP0 ;  /* 0x000000052800788c */ /* 0x000fe20008701070 */
[----:B------:R-:W-:Y:S01]  /*2e90*/  LOP3.LUT R4, R18, 0x3, RZ, 0xc0, !PT ;  /* 0x0000000312047812 */ /* 0x000fe200078ec0ff */
[----:B------:R-:W-:Y:S01]  /*2ea0*/  ULDC.64 UR8, c[0x0][0x5d0] ;  /* 0x0001740000087ab9 */ /* 0x000fe20000000a00 */
[--C-:B------:R-:W-:Y:S01]  /*2eb0*/  IADD3 R5, RZ, -R8, -R3.reuse ;  /* 0x80000008ff057210 */ /* 0x100fe20007ffe803 */
[----:B------:R-:W-:Y:S01]  /*2ec0*/  UIMAD.WIDE.U32 UR4, UR39, -0x33333333, URZ ;  /* 0xcccccccd270478a5 */ /* 0x000fe2000f8e003f */
[----:B------:R-:W-:Y:S01]  /*2ed0*/  LOP3.LUT R3, R10, 0x40, R3, 0xe2, !PT ;  /* 0x000000400a037812 */ /* 0x000fe200078ee203 */
[----:B------:R-:W-:Y:S01]  /*2ee0*/  IMAD.SHL.U32 R10, R18, 0x2, RZ ;  /* 0x00000002120a7824 */ /* 0x000fe200078e00ff */
[----:B------:R-:W-:Y:S01]  /*2ef0*/  SHF.R.S32.HI R21, RZ, 0x1f, R51 ;  /* 0x0000001fff157819 */ /* 0x000fe20000011433 */
[----:B------:R-:W-:Y:S01]  /*2f00*/  USEL UR6, URZ, 0x1, !UP0 ;  /* 0x000000013f067887 */ /* 0x000fe2000c000000 */
[----:B------:R-:W-:Y:S01]  /*2f10*/  IMAD R0, R0, -0x40, R5 ;  /* 0xffffffc000007824 */ /* 0x000fe200078e0205 */
[C---:B---3--:R-:W-:Y:S01]  /*2f20*/  ISETP.GE.AND P0, PT, R9.reuse, R6, PT ;  /* 0x000000060900720c */ /* 0x048fe20003f06270 */
[----:B------:R-:W-:Y:S01]  /*2f30*/  IMAD R12, R4, -0x2, R6 ;  /* 0xfffffffe040c7824 */ /* 0x000fe200078e0206 */
[----:B------:R-:W-:Y:S01]  /*2f40*/  LOP3.LUT R10, R9, 0x6, R10, 0xf8, !PT ;  /* 0x00000006090a7812 */ /* 0x000fe200078ef80a */
[----:B------:R-:W-:Y:S01]  /*2f50*/  IMAD R4, R21, UR8, RZ ;  /* 0x0000000815047c24 */ /* 0x000fe2000f8e02ff */
[----:B------:R-:W-:Y:S01]  /*2f60*/  ISETP.GE.OR P0, PT, R13, UR7, P0 ;  /* 0x000000070d007c0c */ /* 0x000fe20008706670 */
[----:B------:R-:W-:Y:S01]  /*2f70*/  IMAD.WIDE R6, R50, 0x80, RZ ;  /* 0x0000008032067825 */ /* 0x000fe200078e02ff */
[----:B------:R-:W-:Y:S01]  /*2f80*/  SHF.R.S32.HI R11, RZ, 0x1f, R10 ;  /* 0x0000001fff0b7819 */ /* 0x000fe2000001140a */
[----:B------:R-:W-:-:S02]  /*2f90*/  USHF.R.U32.HI UR4, URZ, 0x2, UR5 ;  /* 0x000000023f047899 */ /* 0x000fc40008011605 */
[----:B------:R-:W-:Y:S01]  /*2fa0*/  ULOP3.LUT UR38, UR38, UR6, URZ, 0x3c, !UPT ;  /* 0x0000000626267292 */ /* 0x000fe2000f8e3c3f */
[C---:B------:R-:W-:Y:S01]  /*2fb0*/  IMAD R15, R51.reuse, UR9, R4 ;  /* 0x00000009330f7c24 */ /* 0x040fe2000f8e0204 */
[----:B------:R-:W-:Y:S01]  /*2fc0*/  LOP3.LUT R67, R6, R3, R8, 0xfe, !PT ;  /* 0x0000000306437212 */ /* 0x000fe200078efe08 */
[----:B------:R-:W-:Y:S01]  /*2fd0*/  IMAD.WIDE.U32 R4, R51, UR8, R10 ;  /* 0x0000000833047c25 */ /* 0x000fe2000f8e000a */
[----:B------:R-:W-:Y:S01]  /*2fe0*/  UIMAD UR39, UR4, -0x5, UR39 ;  /* 0xfffffffb042778a4 */ /* 0x000fe2000f8e0227 */
[----:B------:R-:W-:Y:S01]  /*2ff0*/  IADD3 R3, -R13, UR7, R0 ;  /* 0x000000070d037c10 */ /* 0x000fe2000fffe100 */
[----:B------:R-:W-:Y:S01]  /*3000*/  @UP1 ULOP3.LUT UR38, UR38, 0x1, UR4, 0x78, !UPT ;  /* 0x0000000126261892 */ /* 0x000fe2000f8e7804 */
[----:B------:R-:W-:Y:S02]  /*3010*/  IMAD.IADD R5, R5, 0x1, R15 ;  /* 0x0000000105057824 */ /* 0x000fe400078e020f */
[----:B------:R-:W-:Y:S02]  /*3020*/  IMAD.IADD R8, R12, 0x1, -R9 ;  /* 0x000000010c087824 */ /* 0x000fe400078e0a09 */
[----:B------:R-:W-:Y:S01]  /*3030*/  IMAD.MOV.U32 R0, RZ, RZ, -0x1 ;  /* 0xffffffffff007424 */ /* 0x000fe200078e00ff */
[----:B------:R-:W-:Y:S06]  /*3040*/  @P0 BRA `(.L_x_34) ;  /* 0x0000001800800947 */ /* 0x000fec0003800000 */
[----:B------:R-:W0:Y:S01]  /*3050*/  LDC.64 R58, c[0x0][0x5c8] ;  /* 0x00017200ff3a7b82 */ /* 0x000e220000000a00 */
[----:B-----5:R-:W-:Y:S01]  /*3060*/  FSETP.NEU.AND P0, PT, R49, RZ, PT ;  /* 0x000000ff3100720b */ /* 0x020fe20003f0d000 */
[----:B------:R-:W-:Y:S01]  /*3070*/  BSSY B0, `(.L_x_34) ;  /* 0x000019d000007945 */ /* 0x000fe20003800000 */
[----:B------:R-:W-:-:S04]  /*3080*/  ISETP.GT.AND P1, PT, R8, RZ, PT ;  /* 0x000000ff0800720c */ /* 0x000fc80003f24270 */
[----:B------:R-:W-:Y:S01]  /*3090*/  ISETP.GT.AND P2, PT, R3, RZ, P1 ;  /* 0x000000ff0300720c */ /* 0x000fe20000f44270 */
[-C--:B0-----:R-:W-:Y:S02]  /*30a0*/  IMAD R12, R7, R58.reuse, RZ ;  /* 0x0000003a070c7224 */ /* 0x081fe400078e02ff */
[----:B------:R-:W-:-:S04]  /*30b0*/  IMAD.WIDE.U32 R52, R67, R58, R4 ;  /* 0x0000003a43347225 */ /* 0x000fc800078e0004 */
[----:B------:R-:W-:-:S04]  /*30c0*/  IMAD R5, R67, R59, R12 ;  /* 0x0000003b43057224 */ /* 0x000fc800078e020c */
[----:B------:R-:W-:Y:S01]  /*30d0*/  IMAD.IADD R69, R53, 0x1, R5 ;  /* 0x0000000135457824 */ /* 0x000fe200078e0205 */
[----:B------:R-:W-:Y:S06]  /*30e0*/  @!P0 BRA `(.L_x_35) ;  /* 0x00000010008c8947 */ /* 0x000fec0003800000 */
[----:B------:R-:W0:Y:S01]  /*30f0*/  LDC.64 R60, c[0x0][0x5b8] ;  /* 0x00016e00ff3c7b82 */ /* 0x000e220000000a00 */
[----:B------:R-:W-:-:S07]  /*3100*/  ULDC.64 UR4, c[0x0][0x5c0] ;  /* 0x0001700000047ab9 */ /* 0x000fce0000000a00 */
[----:B------:R-:W1:Y:S08]  /*3110*/  LDC.64 R62, c[0x0][0x5b0] ;  /* 0x00016c00ff3e7b82 */ /* 0x000e700000000a00 */
[----:B------:R-:W2:Y:S01]  /*3120*/  LDC.64 R64, c[0x0][0x5a8] ;  /* 0x00016a00ff407b82 */ /* 0x000ea20000000a00 */
[-C--:B0-----:R-:W-:Y:S02]  /*3130*/  IMAD R4, R21, R60.reuse, RZ ;  /* 0x0000003c15047224 */ /* 0x081fe400078e02ff */
[----:B------:R-:W-:-:S04]  /*3140*/  IMAD.WIDE.U32 R54, R51, R60, R10 ;  /* 0x0000003c33367225 */ /* 0x000fc800078e000a */
[----:B------:R-:W-:Y:S02]  /*3150*/  IMAD R53, R51, R61, R4 ;  /* 0x0000003d33357224 */ /* 0x000fe400078e0204 */
[-C--:B-1----:R-:W-:Y:S02]  /*3160*/  IMAD R6, R7, R62.reuse, RZ ;  /* 0x0000003e07067224 */ /* 0x082fe400078e02ff */
[----:B------:R-:W-:Y:S02]  /*3170*/  IMAD.IADD R13, R55, 0x1, R53 ;  /* 0x00000001370d7824 */ /* 0x000fe400078e0235 */
[----:B------:R-:W-:Y:S02]  /*3180*/  IMAD.MOV.U32 R12, RZ, RZ, R54 ;  /* 0x000000ffff0c7224 */ /* 0x000fe400078e0036 */
[C---:B------:R-:W-:Y:S02]  /*3190*/  IMAD R57, R67.reuse, R63, R6 ;  /* 0x0000003f43397224 */ /* 0x040fe400078e0206 */
[----:B------:R-:W-:-:S04]  /*31a0*/  IMAD.WIDE.U32 R4, R67, R62, R12 ;  /* 0x0000003e43047225 */ /* 0x000fc800078e000c */
[----:B------:R-:W-:Y:S01]  /*31b0*/  IMAD.IADD R5, R5, 0x1, R57 ;  /* 0x0000000105057824 */ /* 0x000fe200078e0239 */
[----:B--2---:R-:W-:-:S04]  /*31c0*/  LEA R14, P0, R4, R64, 0x1 ;  /* 0x00000040040e7211 */ /* 0x004fc800078008ff */
[----:B------:R-:W-:-:S05]  /*31d0*/  LEA.HI.X R15, R4, R65, R5, 0x1, P0 ;  /* 0x00000041040f7211 */ /* 0x000fca00000f0c05 */
[----:B------:R0:W2:Y:S01]  /*31e0*/  @P2 LDG.E.LTC128B.U16 R9, desc[UR36][R14.64] ;  /* 0x000000240e092981 */ /* 0x0000a2000c1e1520 */
[----:B------:R-:W-:Y:S01]  /*31f0*/  IMAD.WIDE.U32 R4, R67, R62, R10 ;  /* 0x0000003e43047225 */ /* 0x000fe200078e000a */
[----:B------:R-:W-:Y:S03]  /*3200*/  BSSY B1, `(.L_x_36) ;  /* 0x0000013000017945 */ /* 0x000fe60003800000 */
[----:B------:R-:W-:Y:S02]  /*3210*/  IMAD.IADD R5, R57, 0x1, R5 ;  /* 0x0000000139057824 */ /* 0x000fe400078e0205 */
[----:B------:R-:W-:Y:S01]  /*3220*/  IMAD.WIDE.U32 R20, R51, R60, R4 ;  /* 0x0000003c33147225 */ /* 0x000fe200078e0004 */
[----:B0-----:R-:W-:-:S03]  /*3230*/  SHF.L.U64.HI R15, R62, 0x3, R63 ;  /* 0x000000033e0f7819 */ /* 0x001fc6000001023f */
[----:B------:R-:W-:Y:S01]  /*3240*/  IMAD.IADD R5, R53, 0x1, R21 ;  /* 0x0000000135057824 */ /* 0x000fe200078e0215 */
[----:B------:R-:W-:Y:S01]  /*3250*/  LEA R4, P4, R20, R64, 0x1 ;  /* 0x0000004014047211 */ /* 0x000fe200078808ff */
[----:B------:R-:W-:-:S03]  /*3260*/  IMAD.SHL.U32 R14, R62, 0x8, RZ ;  /* 0x000000083e0e7824 */ /* 0x000fc600078e00ff */
[----:B------:R-:W-:Y:S01]  /*3270*/  LEA.HI.X R5, R20, R65, R5, 0x1, P4 ;  /* 0x0000004114057211 */ /* 0x000fe200020f0c05 */
[----:B--2---:R-:W-:-:S04]  /*3280*/  IMAD.U32 R6, R9, 0x10000, RZ ;  /* 0x0001000009067824 */ /* 0x004fc800078e00ff */
[----:B------:R-:W-:Y:S01]  /*3290*/  FMUL R7, R6, R49 ;  /* 0x0000003106077220 */ /* 0x000fe20000400000 */
[----:B------:R-:W-:-:S03]  /*32a0*/  LEA R6, P0, R52, UR4, 0x1 ;  /* 0x0000000434067c11 */ /* 0x000fc6000f8008ff */
[----:B------:R-:W-:Y:S01]  /*32b0*/  FFMA R40, R40, R48, R7 ;  /* 0x0000003028287223 */ /* 0x000fe20000000007 */
[----:B------:R-:W-:Y:S02]  /*32c0*/  LEA.HI.X R7, R52, UR5, R69, 0x1, P0 ;  /* 0x0000000534077c11 */ /* 0x000fe400080f0c45 */
[----:B------:R-:W-:Y:S02]  /*32d0*/  ISETP.GT.AND P0, PT, R8, 0x1, PT ;  /* 0x000000010800780c */ /* 0x000fe40003f04270 */
[----:B------:R-:W-:Y:S02]  /*32e0*/  F2FP.BF16.F32.PACK_AB R40, RZ, R40 ;  /* 0x00000028ff28723e */ /* 0x000fe400000010ff */
[----:B------:R-:W-:-:S03]  /*32f0*/  ISETP.GT.AND P3, PT, R3, RZ, P0 ;  /* 0x000000ff0300720c */ /* 0x000fc60000764270 */
[----:B------:R0:W-:Y:S10]  /*3300*/  @P2 STG.E.U16 desc[UR36][R6.64], R40 ;  /* 0x0000002806002986 */ /* 0x0001f4000c101524 */
[----:B------:R-:W-:Y:S05]  /*3310*/  @!P3 BRA `(.L_x_37) ;  /* 0x000000000004b947 */ /* 0x000fea0003800000 */
[----:B------:R1:W5:Y:S02]  /*3320*/  LDG.E.LTC128B.U16 R9, desc[UR36][R4.64+0x2] ;  /* 0x0000022404097981 */ /* 0x000364000c1e1520 */
.L_x_37:
[----:B------:R-:W-:Y:S05]  /*3330*/  BSYNC B1 ;  /* 0x0000000000017941 */ /* 0x000fea0003800000 */
.L_x_36:
[----:B-----5:R-:W-:Y:S01]  /*3340*/  IMAD.U32 R12, R9, 0x10000, RZ ;  /* 0x00010000090c7824 */ /* 0x020fe200078e00ff */
[----:B------:R-:W-:Y:S01]  /*3350*/  ISETP.GT.AND P1, PT, R3, 0x8, P1 ;  /* 0x000000080300780c */ /* 0x000fe20000f24270 */
[----:B------:R-:W-:Y:S01]  /*3360*/  IMAD.WIDE.U32 R20, R67, R62, R14 ;  /* 0x0000003e43147225 */ /* 0x000fe200078e000e */
[----:B0-----:R-:W-:-:S03]  /*3370*/  PRMT R40, R9, 0x7610, R40 ;  /* 0x0000761009287816 */ /* 0x001fc60000000028 */
[----:B------:R-:W-:Y:S01]  /*3380*/  FMUL R12, R12, R49 ;  /* 0x000000310c0c7220 */ /* 0x000fe20000400000 */
[----:B------:R-:W-:Y:S01]  /*3390*/  IMAD.IADD R57, R57, 0x1, R21 ;  /* 0x0000000139397824 */ /* 0x000fe200078e0215 */
[----:B------:R-:W-:Y:S02]  /*33a0*/  IADD3 R54, P2, R54, R20, RZ ;  /* 0x0000001436367210 */ /* 0x000fe40007f5e0ff */
[----:B------:R-:W-:-:S03]  /*33b0*/  FFMA R12, R41, R48, R12 ;  /* 0x00000030290c7223 */ /* 0x000fc6000000000c */
[----:B------:R-:W-:Y:S02]  /*33c0*/  IMAD.X R13, R57, 0x1, R13, P2 ;  /* 0x00000001390d7824 */ /* 0x000fe400010e060d */
[----:B------:R-:W-:Y:S02]  /*33d0*/  F2FP.BF16.F32.PACK_AB R12, RZ, R12 ;  /* 0x0000000cff0c723e */ /* 0x000fe400000010ff */
[----:B------:R-:W-:Y:S02]  /*33e0*/  LEA R14, P2, R54, R64, 0x1 ;  /* 0x00000040360e7211 */ /* 0x000fe400078408ff */
[----:B------:R-:W-:Y:S02]  /*33f0*/  PRMT R21, R12, 0x7610, R21 ;  /* 0x000076100c157816 */ /* 0x000fe40000000015 */
[----:B------:R-:W-:-:S03]  /*3400*/  LEA.HI.X R15, R54, R65, R13, 0x1, P2 ;  /* 0x00000041360f7211 */ /* 0x000fc600010f0c0d */
[----:B------:R0:W-:Y:S04]  /*3410*/  @P3 STG.E.U16 desc[UR36][R6.64+0x2], R21 ;  /* 0x0000021506003986 */ /* 0x0001e8000c101524 */
[----:B------:R-:W2:Y:S01]  /*3420*/  @P1 LDG.E.LTC128B.U16 R40, desc[UR36][R14.64] ;  /* 0x000000240e281981 */ /* 0x000ea2000c1e1520 */
[----:B------:R-:W-:Y:S01]  /*3430*/  IADD3 R20, P2, R10, R20, RZ ;  /* 0x000000140a147210 */ /* 0x000fe20007f5e0ff */
[----:B------:R-:W-:Y:S01]  /*3440*/  BSSY B1, `(.L_x_38) ;  /* 0x0000011000017945 */ /* 0x000fe20003800000 */
[C---:B------:R-:W-:Y:S02]  /*3450*/  SHF.L.U64.HI R13, R58.reuse, 0x4, R59 ;  /* 0x000000043a0d7819 */ /* 0x040fe4000001023b */
[----:B------:R-:W-:Y:S01]  /*3460*/  ISETP.GT.AND P0, PT, R3, 0x8, P0 ;  /* 0x000000080300780c */ /* 0x000fe20000704270 */
[----:B0-----:R-:W-:Y:S01]  /*3470*/  IMAD.X R21, R11, 0x1, R57, P2 ;  /* 0x000000010b157824 */ /* 0x001fe200010e0639 */
[----:B------:R-:W-:Y:S01]  /*3480*/  LEA R12, P2, R58, R6, 0x4 ;  /* 0x000000063a0c7211 */ /* 0x000fe200078420ff */
[----:B------:R-:W-:-:S04]  /*3490*/  IMAD.WIDE.U32 R20, R51, R60, R20 ;  /* 0x0000003c33147225 */ /* 0x000fc800078e0014 */
[----:B------:R-:W-:Y:S02]  /*34a0*/  IMAD.X R13, R13, 0x1, R7, P2 ;  /* 0x000000010d0d7824 */ /* 0x000fe400010e0607 */
[----:B------:R-:W-:Y:S02]  /*34b0*/  IMAD.IADD R11, R53, 0x1, R21 ;  /* 0x00000001350b7824 */ /* 0x000fe400078e0215 */
[----:B--2---:R-:W-:-:S04]  /*34c0*/  IMAD.U32 R10, R40, 0x10000, RZ ;  /* 0x00010000280a7824 */ /* 0x004fc800078e00ff */
[----:B------:R-:W-:Y:S01]  /*34d0*/  FMUL R9, R10, R49 ;  /* 0x000000310a097220 */ /* 0x000fe20000400000 */
[----:B------:R-:W-:-:S03]  /*34e0*/  LEA R10, P3, R20, R64, 0x1 ;  /* 0x00000040140a7211 */ /* 0x000fc600078608ff */
[----:B------:R-:W-:Y:S01]  /*34f0*/  FFMA R9, R42, R48, R9 ;  /* 0x000000302a097223 */ /* 0x000fe20000000009 */
[----:B------:R-:W-:-:S04]  /*3500*/  LEA.HI.X R11, R20, R65, R11, 0x1, P3 ;  /* 0x00000041140b7211 */ /* 0x000fc800018f0c0b */
[----:B------:R-:W-:-:S05]  /*3510*/  F2FP.BF16.F32.PACK_AB R9, RZ, R9 ;  /* 0x00000009ff09723e */ /* 0x000fca00000010ff */
[----:B------:R0:W-:Y:S01]  /*3520*/  @P1 STG.E.U16 desc[UR36][R12.64], R9 ;  /* 0x000000090c001986 */ /* 0x0001e2000c101524 */
[----:B------:R-:W-:Y:S05]  /*3530*/  @!P0 BRA `(.L_x_39) ;  /* 0x0000000000048947 */ /* 0x000fea0003800000 */
[----:B------:R2:W5:Y:S02]  /*3540*/  LDG.E.LTC128B.U16 R40, desc[UR36][R10.64+0x2] ;  /* 0x000002240a287981 */ /* 0x000564000c1e1520 */
.L_x_39:
[----:B------:R-:W-:Y:S05]  /*3550*/  BSYNC B1 ;  /* 0x0000000000017941 */ /* 0x000fea0003800000 */
.L_x_38:
[----:B-----5:R-:W-:Y:S01]  /*3560*/  IMAD.U32 R14, R40, 0x10000, RZ ;  /* 0x00010000280e7824 */ /* 0x020fe200078e00ff */
[----:B------:R-:W-:Y:S01]  /*3570*/  ISETP.GT.AND P1, PT, R8, 0x8, PT ;  /* 0x000000080800780c */ /* 0x000fe20003f24270 */
[----:B------:R-:W-:Y:S02]  /*3580*/  BSSY B1, `(.L_x_40) ;  /* 0x0000008000017945 */ /* 0x000fe40003800000 */
[----:B------:R-:W-:Y:S01]  /*3590*/  FMUL R14, R14, R49 ;  /* 0x000000310e0e7220 */ /* 0x000fe20000400000 */
[----:B------:R-:W-:-:S03]  /*35a0*/  ISETP.GT.AND P2, PT, R3, RZ, P1 ;  /* 0x000000ff0300720c */ /* 0x000fc60000f44270 */
[----:B------:R-:W-:-:S05]  /*35b0*/  FFMA R14, R43, R48, R14 ;  /* 0x000000302b0e7223 */ /* 0x000fca000000000e */
[----:B------:R-:W-:-:S05]  /*35c0*/  F2FP.BF16.F32.PACK_AB R14, RZ, R14 ;  /* 0x0000000eff0e723e */ /* 0x000fca00000010ff */
[----:B------:R3:W-:Y:S01]  /*35d0*/  @P0 STG.E.U16 desc[UR36][R12.64+0x2], R14 ;  /* 0x0000020e0c000986 */ /* 0x0007e2000c101524 */
[----:B------:R-:W-:Y:S05]  /*35e0*/  @!P2 BRA `(.L_x_41) ;  /* 0x000000000004a947 */ /* 0x000fea0003800000 */
[----:B------:R4:W5:Y:S02]  /*35f0*/  LDG.E.LTC128B.U16 R40, desc[UR36][R4.64+0x10] ;  /* 0x0000102404287981 */ /* 0x000964000c1e1520 */
.L_x_41:
[----:B------:R-:W-:Y:S05]  /*3600*/  BSYNC B1 ;  /* 0x0000000000017941 */ /* 0x000fea0003800000 */
.L_x_40:
[----:B---3-5:R-:W-:Y:S01]  /*3610*/  IMAD.U32 R14, R40, 0x10000, RZ ;  /* 0x00010000280e7824 */ /* 0x028fe200078e00ff */
[----:B------:R-:W-:Y:S01]  /*3620*/  ISETP.GT.AND P0, PT, R8, 0x9, PT ;  /* 0x000000090800780c */ /* 0x000fe20003f04270 */
[----:B------:R-:W-:Y:S02]  /*3630*/  BSSY B1, `(.L_x_42) ;  /* 0x0000008000017945 */ /* 0x000fe40003800000 */
[----:B0-----:R-:W-:Y:S01]  /*3640*/  FMUL R9, R14, R49 ;  /* 0x000000310e097220 */ /* 0x001fe20000400000 */
[----:B------:R-:W-:-:S03]  /*3650*/  ISETP.GT.AND P3, PT, R3, RZ, P0 ;  /* 0x000000ff0300720c */ /* 0x000fc60000764270 */
[----:B------:R-:W-:-:S05]  /*3660*/  FFMA R9, R44, R48, R9 ;  /* 0x000000302c097223 */ /* 0x000fca0000000009 */
[----:B------:R-:W-:-:S05]  /*3670*/  F2FP.BF16.F32.PACK_AB R9, RZ, R9 ;  /* 0x00000009ff09723e */ /* 0x000fca00000010ff */
[----:B------:R0:W-:Y:S01]  /*3680*/  @P2 STG.E.U16 desc[UR36][R6.64+0x10], R9 ;  /* 0x0000100906002986 */ /* 0x0001e2000c101524 */
[----:B------:R-:W-:Y:S05]  /*3690*/  @!P3 BRA `(.L_x_43) ;  /* 0x000000000004b947 */ /* 0x000fea0003800000 */
[----:B------:R3:W5:Y:S02]  /*36a0*/  LDG.E.LTC128B.U16 R40, desc[UR36][R4.64+0x12] ;  /* 0x0000122404287981 */ /* 0x000764000c1e1520 */
.L_x_43:
[----:B------:R-:W-:Y:S05]  /*36b0*/  BSYNC B1 ;  /* 0x0000000000017941 */ /* 0x000fea0003800000 */
.L_x_42:
[----:B-----5:R-:W-:Y:S01]  /*36c0*/  IMAD.U32 R14, R40, 0x10000, RZ ;  /* 0x00010000280e7824 */ /* 0x020fe200078e00ff */
[----:B------:R-:W-:Y:S01]  /*36d0*/  ISETP.GT.AND P1, PT, R3, 0x8, P1 ;  /* 0x000000080300780c */ /* 0x000fe20000f24270 */
[----:B------:R-:W-:Y:S02]  /*36e0*/  BSSY B1, `(.L_x_44) ;  /* 0x0000007000017945 */ /* 0x000fe40003800000 */
[----:B------:R-:W-:-:S04]  /*36f0*/  FMUL R14, R14, R49 ;  /* 0x000000310e0e7220 */ /* 0x000fc80000400000 */
[----:B------:R-:W-:-:S05]  /*3700*/  FFMA R14, R45, R48, R14 ;  /* 0x000000302d0e7223 */ /* 0x000fca000000000e */
[----:B------:R-:W-:-:S05]  /*3710*/  F2FP.BF16.F32.PACK_AB R14, RZ, R14 ;  /* 0x0000000eff0e723e */ /* 0x000fca00000010ff */
[----:B------:R0:W-:Y:S01]  /*3720*/  @P3 STG.E.U16 desc[UR36][R6.64+0x12], R14 ;  /* 0x0000120e06003986 */ /* 0x0001e2000c101524 */
[----:B------:R-:W-:Y:S05]  /*3730*/  @!P1 BRA `(.L_x_45) ;  /* 0x0000000000049947 */ /* 0x000fea0003800000 */
[----:B------:R0:W5:Y:S02]  /*3740*/  LDG.E.LTC128B.U16 R40, desc[UR36][R10.64+0x10] ;  /* 0x000010240a287981 */ /* 0x000164000c1e1520 */
.L_x_45:
[----:B------:R-:W-:Y:S05]  /*3750*/  BSYNC B1 ;  /* 0x0000000000017941 */ /* 0x000fea0003800000 */
.L_x_44:
[----:B0----5:R-:W-:Y:S01]  /*3760*/  IMAD.U32 R14, R40, 0x10000, RZ ;  /* 0x00010000280e7824 */ /* 0x021fe200078e00ff */
        /* <DEDUP_REMOVED lines=8> */
.L_x_47:
[----:B------:R-:W-:Y:S05]  /*37f0*/  BSYNC B1 ;  /* 0x0000000000017941 */ /* 0x000fea0003800000 */
.L_x_46:
        /* <DEDUP_REMOVED lines=10> */
.L_x_49:
[----:B------:R-:W-:Y:S05]  /*38a0*/  BSYNC B1 ;  /* 0x0000000000017941 */ /* 0x000fea0003800000 */
.L_x_48:
[----:B0----5:R-:W-:Y:S01]  /*38b0*/  IMAD.U32 R14, R40, 0x10000, RZ ;  /* 0x00010000280e7824 */ /* 0x021fe200078e00ff */
        /* <DEDUP_REMOVED lines=9> */
.L_x_51:
[----:B------:R-:W-:Y:S05]  /*3950*/  BSYNC B1 ;  /* 0x0000000000017941 */ /* 0x000fea0003800000 */
.L_x_50:
        /* <DEDUP_REMOVED lines=9> */
.L_x_53:
[----:B------:R-:W-:Y:S05]  /*39f0*/  BSYNC B1 ;  /* 0x0000000000017941 */ /* 0x000fea0003800000 */
.L_x_52:
        /* <DEDUP_REMOVED lines=9> */
.L_x_55:
[----:B------:R-:W-:Y:S05]  /*3a90*/  BSYNC B1 ;  /* 0x0000000000017941 */ /* 0x000fea0003800000 */
.L_x_54:
        /* <DEDUP_REMOVED lines=10> */
.L_x_57:
[----:B------:R-:W-:Y:S05]  /*3b40*/  BSYNC B1 ;  /* 0x0000000000017941 */ /* 0x000fea0003800000 */
.L_x_56:
        /* <DEDUP_REMOVED lines=10> */
.L_x_59:
[----:B------:R-:W-:Y:S05]  /*3bf0*/  BSYNC B1 ;  /* 0x0000000000017941 */ /* 0x000fea0003800000 */
.L_x_58:
        /* <DEDUP_REMOVED lines=9> */
.L_x_61:
[----:B------:R-:W-:Y:S05]  /*3c90*/  BSYNC B1 ;  /* 0x0000000000017941 */ /* 0x000fea0003800000 */
.L_x_60:
        /* <DEDUP_REMOVED lines=9> */
.L_x_63:
[----:B------:R-:W-:Y:S05]  /*3d30*/  BSYNC B1 ;  /* 0x0000000000017941 */ /* 0x000fea0003800000 */
.L_x_62:
        /* <DEDUP_REMOVED lines=10> */
.L_x_65:
[----:B------:R-:W-:Y:S05]  /*3de0*/  BSYNC B1 ;  /* 0x0000000000017941 */ /* 0x000fea0003800000 */
.L_x_64:
        /* <DEDUP_REMOVED lines=10> */
.L_x_67:
[----:B------:R-:W-:Y:S05]  /*3e90*/  BSYNC B1 ;  /* 0x0000000000017941 */ /* 0x000fea0003800000 */
.L_x_66:
        /* <DEDUP_REMOVED lines=9> */
.L_x_69:
[----:B------:R-:W-:Y:S05]  /*3f30*/  BSYNC B1 ;  /* 0x0000000000017941 */ /* 0x000fea0003800000 */
.L_x_68:
        /* <DEDUP_REMOVED lines=9> */
.L_x_71:
[----:B------:R-:W-:Y:S05]  /*3fd0*/  BSYNC B1 ;  /* 0x0000000000017941 */ /* 0x000fea0003800000 */
.L_x_70:
        /* <DEDUP_REMOVED lines=10> */
.L_x_73:
[----:B------:R-:W-:Y:S05]  /*4080*/  BSYNC B1 ;  /* 0x0000000000017941 */ /* 0x000fea0003800000 */
.L_x_72:
        /* <DEDUP_REMOVED lines=10> */
.L_x_75:
[----:B------:R-:W-:Y:S05]  /*4130*/  BSYNC B1 ;  /* 0x0000000000017941 */ /* 0x000fea0003800000 */
.L_x_74:
[----:B01-345:R-:W-:Y:S01]  /*4140*/  IMAD.U32 R4, R40, 0x10000, RZ ;  /* 0x0001000028047824 */ /* 0x03bfe200078e00ff */
        /* <DEDUP_REMOVED lines=8> */
.L_x_77:
[----:B------:R-:W-:Y:S05]  /*41d0*/  BSYNC B1 ;  /* 0x0000000000017941 */ /* 0x000fea0003800000 */
.L_x_76:
[----:B0----5:R-:W-:Y:S01]  /*41e0*/  IMAD.U32 R4, R40, 0x10000, RZ ;  /* 0x0001000028047824 */ /* 0x021fe200078e00ff */
[----:B------:R-:W-:Y:S01]  /*41f0*/  ISETP.GT.AND P0, PT, R3, 0x8, P0 ;  /* 0x000000080300780c */ /* 0x000fe20000704270 */
[----:B------:R-:W-:Y:S02]  /*4200*/  BSSY B1, `(.L_x_78) ;  /* 0x000000a000017945 */ /* 0x000fe40003800000 */
[----:B------:R-:W-:Y:S01]  /*4210*/  FMUL R5, R4, R49 ;  /* 0x0000003104057220 */ /* 0x000fe20000400000 */
[----:B------:R-:W-:-:S03]  /*4220*/  @P1 IMAD.MOV.U32 R4, RZ, RZ, R12 ;  /* 0x000000ffff041224 */ /* 0x000fc600078e000c */
[----:B------:R-:W-:-:S05]  /*4230*/  FFMA R5, R30, R48, R5 ;  /* 0x000000301e057223 */ /* 0x000fca0000000005 */
[----:B------:R-:W-:-:S04]  /*4240*/  F2FP.BF16.F32.PACK_AB R5, RZ, R5 ;  /* 0x00000005ff05723e */ /* 0x000fc800000010ff */
[----:B------:R-:W-:Y:S01]  /*4250*/  PRMT R6, R5, 0x7610, R6 ;  /* 0x0000761005067816 */ /* 0x000fe20000000006 */
[----:B------:R-:W-:-:S05]  /*4260*/  @P1 IMAD.MOV.U32 R5, RZ, RZ, R13 ;  /* 0x000000ffff051224 */ /* 0x000fca00078e000d */
[----:B------:R0:W-:Y:S01]  /*4270*/  @P1 STG.E.U16 desc[UR36][R4.64+0x50], R6 ;  /* 0x0000500604001986 */ /* 0x0001e2000c101524 */
[----:B------:R-:W-:Y:S05]  /*4280*/  @!P0 BRA `(.L_x_79) ;  /* 0x0000000000048947 */ /* 0x000fea0003800000 */
[----:B------:R3:W5:Y:S02]  /*4290*/  LDG.E.LTC128B.U16 R40, desc[UR36][R10.64+0x52] ;  /* 0x000052240a287981 */ /* 0x000764000c1e1520 */
.L_x_79:
[----:B------:R-:W-:Y:S05]  /*42a0*/  BSYNC B1 ;  /* 0x0000000000017941 */ /* 0x000fea0003800000 */
.L_x_78:
[----:B------:R-:W-:Y:S05]  /*42b0*/  @!P0 BRA `(.L_x_80) ;  /* 0x0000000400e08947 */ /* 0x000fea0003800000 */
[----:B-----5:R-:W-:-:S04]  /*42c0*/  IMAD.U32 R40, R40, 0x10000, RZ ;  /* 0x0001000028287824 */ /* 0x020fc800078e00ff */
[----:B------:R-:W-:-:S04]  /*42d0*/  FMUL R40, R40, R49 ;  /* 0x0000003128287220 */ /* 0x000fc80000400000 */
[----:B------:R-:W-:-:S05]  /*42e0*/  FFMA R40, R31, R48, R40 ;  /* 0x000000301f287223 */ /* 0x000fca0000000028 */
[----:B------:R-:W-:-:S05]  /*42f0*/  F2FP.BF16.F32.PACK_AB R40, RZ, R40 ;  /* 0x00000028ff28723e */ /* 0x000fca00000010ff */
[----:B------:R4:W-:Y:S01]  /*4300*/  STG.E.U16 desc[UR36][R12.64+0x52], R40 ;  /* 0x000052280c007986 */ /* 0x0009e2000c101524 */
[----:B------:R-:W-:Y:S05]  /*4310*/  BRA `(.L_x_80) ;  /* 0x0000000400c87947 */ /* 0x000fea0003800000 */
.L_x_35:
[----:B------:R-:W-:Y:S01]  /*4320*/  ULDC.64 UR4, c[0x0][0x5c0] ;  /* 0x0001700000047ab9 */ /* 0x000fe20000000a00 */
[----:B------:R-:W-:Y:S01]  /*4330*/  ISETP.GT.AND P3, PT, R8, 0x1, PT ;  /* 0x000000010800780c */ /* 0x000fe20003f64270 */
[-C--:B------:R-:W-:Y:S01]  /*4340*/  FMUL R40, R40, R48.reuse ;  /* 0x0000003028287220 */ /* 0x080fe20000400000 */
[----:B------:R-:W-:Y:S01]  /*4350*/  LEA R4, P0, R52, UR4, 0x1 ;  /* 0x0000000434047c11 */ /* 0x000fe2000f8008ff */
[-C--:B------:R-:W-:Y:S01]  /*4360*/  FMUL R41, R41, R48.reuse ;  /* 0x0000003029297220 */ /* 0x080fe20000400000 */
[----:B------:R-:W-:Y:S01]  /*4370*/  ISETP.GT.AND P1, PT, R3, 0x8, P1 ;  /* 0x000000080300780c */ /* 0x000fe20000f24270 */
[-C--:B------:R-:W-:Y:S01]  /*4380*/  FMUL R42, R42, R48.reuse ;  /* 0x000000302a2a7220 */ /* 0x080fe20000400000 */
[----:B------:R-:W-:Y:S01]  /*4390*/  LEA.HI.X R5, R52, UR5, R69, 0x1, P0 ;  /* 0x0000000534057c11 */ /* 0x000fe200080f0c45 */
[-C--:B------:R-:W-:Y:S01]  /*43a0*/  FMUL R43, R43, R48.reuse ;  /* 0x000000302b2b7220 */ /* 0x080fe20000400000 */
[----:B------:R-:W-:Y:S01]  /*43b0*/  ISETP.GT.AND P0, PT, R3, RZ, P3 ;  /* 0x000000ff0300720c */ /* 0x000fe20001f04270 */
[----:B------:R-:W-:Y:S01]  /*43c0*/  FMUL R44, R44, R48 ;  /* 0x000000302c2c7220 */ /* 0x000fe20000400000 */
[----:B------:R-:W-:Y:S01]  /*43d0*/  F2FP.BF16.F32.PACK_AB R40, RZ, R40 ;  /* 0x00000028ff28723e */ /* 0x000fe200000010ff */
[-C--:B------:R-:W-:Y:S01]  /*43e0*/  FMUL R45, R45, R48.reuse ;  /* 0x000000302d2d7220 */ /* 0x080fe20000400000 */
[----:B------:R-:W-:Y:S01]  /*43f0*/  F2FP.BF16.F32.PACK_AB R41, RZ, R41 ;  /* 0x00000029ff29723e */ /* 0x000fe200000010ff */
[-C--:B------:R-:W-:Y:S01]  /*4400*/  FMUL R46, R46, R48.reuse ;  /* 0x000000302e2e7220 */ /* 0x080fe20000400000 */
[----:B------:R-:W-:Y:S01]  /*4410*/  ISETP.GT.AND P3, PT, R3, 0x8, P3 ;  /* 0x000000080300780c */ /* 0x000fe20001f64270 */
[----:B------:R-:W-:Y:S01]  /*4420*/  @P2 STG.E.U16 desc[UR36][R4.64], R40 ;  /* 0x0000002804002986 */ /* 0x000fe2000c101524 */
[----:B------:R-:W-:Y:S01]  /*4430*/  ISETP.GT.AND P2, PT, R8, 0x8, PT ;  /* 0x000000080800780c */ /* 0x000fe20003f44270 */
[-C--:B------:R-:W-:Y:S01]  /*4440*/  FMUL R47, R47, R48.reuse ;  /* 0x000000302f2f7220 */ /* 0x080fe20000400000 */
[----:B------:R-:W-:Y:S01]  /*4450*/  SHF.L.U64.HI R59, R58, 0x4, R59 ;  /* 0x000000043a3b7819 */ /* 0x000fe2000001023b */
[----:B------:R-:W-:Y:S01]  /*4460*/  FMUL R32, R32, R48 ;  /* 0x0000003020207220 */ /* 0x000fe20000400000 */
[----:B------:R-:W-:Y:S01]  /*4470*/  LEA R6, P4, R58, R4, 0x4 ;  /* 0x000000043a067211 */ /* 0x000fe200078820ff */
[----:B------:R-:W-:Y:S01]  /*4480*/  @P0 STG.E.U16 desc[UR36][R4.64+0x2], R41 ;  /* 0x0000022904000986 */ /* 0x000fe2000c101524 */
[----:B------:R-:W-:Y:S01]  /*4490*/  ISETP.GT.AND P5, PT, R3, RZ, P2 ;  /* 0x000000ff0300720c */ /* 0x000fe200017a4270 */
[----:B------:R-:W-:Y:S01]  /*44a0*/  FMUL R33, R33, R48 ;  /* 0x0000003021217220 */ /* 0x000fe20000400000 */
[----:B------:R-:W-:Y:S01]  /*44b0*/  ISETP.GT.AND P0, PT, R8, 0x9, PT ;  /* 0x000000090800780c */ /* 0x000fe20003f04270 */
[----:B------:R-:W-:Y:S01]  /*44c0*/  IMAD.X R7, R59, 0x1, R5, P4 ;  /* 0x000000013b077824 */ /* 0x000fe200020e0605 */
[----:B------:R-:W-:Y:S01]  /*44d0*/  F2FP.BF16.F32.PACK_AB R42, RZ, R42 ;  /* 0x0000002aff2a723e */ /* 0x000fe200000010ff */
[-C--:B------:R-:W-:Y:S01]  /*44e0*/  FMUL R34, R34, R48.reuse ;  /* 0x0000003022227220 */ /* 0x080fe20000400000 */
[----:B------:R-:W-:Y:S01]  /*44f0*/  F2FP.BF16.F32.PACK_AB R43, RZ, R43 ;  /* 0x0000002bff2b723e */ /* 0x000fe200000010ff */
[----:B------:R-:W-:Y:S01]  /*4500*/  FMUL R35, R35, R48 ;  /* 0x0000003023237220 */ /* 0x000fe20000400000 */
[C---:B------:R-:W-:Y:S01]  /*4510*/  ISETP.GT.AND P4, PT, R3.reuse, RZ, P0 ;  /* 0x000000ff0300720c */ /* 0x040fe20000784270 */
[----:B------:R-:W-:Y:S01]  /*4520*/  @P1 STG.E.U16 desc[UR36][R6.64], R42 ;  /* 0x0000002a06001986 */ /* 0x000fe2000c101524 */
[----:B------:R-:W-:Y:S01]  /*4530*/  F2FP.BF16.F32.PACK_AB R44, RZ, R44 ;  /* 0x0000002cff2c723e */ /* 0x000fe200000010ff */
[-C--:B------:R-:W-:Y:S01]  /*4540*/  FMUL R36, R36, R48.reuse ;  /* 0x0000003024247220 */ /* 0x080fe20000400000 */
[----:B------:R-:W-:Y:S01]  /*4550*/  ISETP.GT.AND P2, PT, R3, 0x8, P2 ;  /* 0x000000080300780c */ /* 0x000fe20001744270 */
[----:B------:R-:W-:Y:S01]  /*4560*/  @P3 STG.E.U16 desc[UR36][R6.64+0x2], R43 ;  /* 0x0000022b06003986 */ /* 0x000fe2000c101524 */
[----:B------:R-:W-:Y:S01]  /*4570*/  ISETP.GT.AND P3, PT, R8, 0x10, PT ;  /* 0x000000100800780c */ /* 0x000fe20003f64270 */
[-C--:B------:R-:W-:Y:S01]  /*4580*/  FMUL R37, R37, R48.reuse ;  /* 0x0000003025257220 */ /* 0x080fe20000400000 */
[----:B------:R-:W-:Y:S01]  /*4590*/  F2FP.BF16.F32.PACK_AB R45, RZ, R45 ;  /* 0x0000002dff2d723e */ /* 0x000fe200000010ff */
[----:B------:R-:W-:Y:S01]  /*45a0*/  @P5 STG.E.U16 desc[UR36][R4.64+0x10], R44 ;  /* 0x0000102c04005986 */ /* 0x000fe2000c101524 */
[C---:B------:R-:W-:Y:S01]  /*45b0*/  ISETP.GT.AND P0, PT, R3.reuse, 0x8, P0 ;  /* 0x000000080300780c */ /* 0x040fe20000704270 */
[-C--:B------:R-:W-:Y:S01]  /*45c0*/  FMUL R38, R38, R48.reuse ;  /* 0x0000003026267220 */ /* 0x080fe20000400000 */
[----:B------:R-:W-:Y:S01]  /*45d0*/  ISETP.GT.AND P5, PT, R3, RZ, P3 ;  /* 0x000000ff0300720c */ /* 0x000fe20001fa4270 */
[----:B------:R-:W-:Y:S01]  /*45e0*/  @P4 STG.E.U16 desc[UR36][R4.64+0x12], R45 ;  /* 0x0000122d04004986 */ /* 0x000fe2000c101524 */
[----:B------:R-:W-:Y:S01]  /*45f0*/  ISETP.GT.AND P1, PT, R8, 0x11, PT ;  /* 0x000000110800780c */ /* 0x000fe20003f24270 */
[----:B------:R-:W-:Y:S01]  /*4600*/  FMUL R39, R39, R48 ;  /* 0x0000003027277220 */ /* 0x000fe20000400000 */
[----:B------:R-:W-:Y:S01]  /*4610*/  F2FP.BF16.F32.PACK_AB R46, RZ, R46 ;  /* 0x0000002eff2e723e */ /* 0x000fe200000010ff */
[-C--:B------:R-:W-:Y:S01]  /*4620*/  FMUL R24, R24, R48.reuse ;  /* 0x0000003018187220 */ /* 0x080fe20000400000 */
[----:B------:R-:W-:Y:S01]  /*4630*/  ISETP.GT.AND P4, PT, R3, RZ, P1 ;  /* 0x000000ff0300720c */ /* 0x000fe20000f84270 */
[----:B------:R-:W-:Y:S01]  /*4640*/  FMUL R25, R25, R48 ;  /* 0x0000003019197220 */ /* 0x000fe20000400000 */
[----:B------:R-:W-:Y:S01]  /*4650*/  F2FP.BF16.F32.PACK_AB R47, RZ, R47 ;  /* 0x0000002fff2f723e */ /* 0x000fe200000010ff */
[----:B------:R-:W-:Y:S01]  /*4660*/  @P2 STG.E.U16 desc[UR36][R6.64+0x10], R46 ;  /* 0x0000102e06002986 */ /* 0x000fe2000c101524 */
[----:B------:R-:W-:Y:S01]  /*4670*/  F2FP.BF16.F32.PACK_AB R32, RZ, R32 ;  /* 0x00000020ff20723e */ /* 0x000fe200000010ff */
[-C--:B------:R-:W-:Y:S01]  /*4680*/  FMUL R26, R26, R48.reuse ;  /* 0x000000301a1a7220 */ /* 0x080fe20000400000 */
[----:B------:R-:W-:Y:S01]  /*4690*/  F2FP.BF16.F32.PACK_AB R33, RZ, R33 ;  /* 0x00000021ff21723e */ /* 0x000fe200000010ff */
[----:B------:R-:W-:Y:S01]  /*46a0*/  @P0 STG.E.U16 desc[UR36][R6.64+0x12], R47 ;  /* 0x0000122f06000986 */ /* 0x000fe2000c101524 */
[----:B------:R-:W-:Y:S01]  /*46b0*/  ISETP.GT.AND P0, PT, R3, 0x8, P3 ;  /* 0x000000080300780c */ /* 0x000fe20001f04270 */
[----:B------:R-:W-:Y:S01]  /*46c0*/  FMUL R27, R27, R48 ;  /* 0x000000301b1b7220 */ /* 0x000fe20000400000 */
[----:B------:R-:W-:Y:S01]  /*46d0*/  F2FP.BF16.F32.PACK_AB R34, RZ, R34 ;  /* 0x00000022ff22723e */ /* 0x000fe200000010ff */
[----:B------:R-:W-:Y:S01]  /*46e0*/  @P5 STG.E.U16 desc[UR36][R4.64+0x20], R32 ;  /* 0x0000202004005986 */ /* 0x000fe2000c101524 */
[----:B------:R-:W-:Y:S01]  /*46f0*/  ISETP.GT.AND P5, PT, R3, 0x8, P1 ;  /* 0x000000080300780c */ /* 0x000fe20000fa4270 */
[-C--:B------:R-:W-:Y:S01]  /*4700*/  FMUL R28, R28, R48.reuse ;  /* 0x000000301c1c7220 */ /* 0x080fe20000400000 */
[C---:B------:R-:W-:Y:S01]  /*4710*/  ISETP.GT.AND P1, PT, R8.reuse, 0x19, PT ;  /* 0x000000190800780c */ /* 0x040fe20003f24270 */
[----:B------:R-:W-:Y:S01]  /*4720*/  @P4 STG.E.U16 desc[UR36][R4.64+0x22], R33 ;  /* 0x0000222104004986 */ /* 0x000fe2000c101524 */
[----:B------:R-:W-:Y:S01]  /*4730*/  ISETP.GT.AND P4, PT, R8, 0x18, PT ;  /* 0x000000180800780c */ /* 0x000fe20003f84270 */
[-C--:B------:R-:W-:Y:S01]  /*4740*/  FMUL R29, R29, R48.reuse ;  /* 0x000000301d1d7220 */ /* 0x080fe20000400000 */
[----:B------:R-:W-:Y:S01]  /*4750*/  F2FP.BF16.F32.PACK_AB R35, RZ, R35 ;  /* 0x00000023ff23723e */ /* 0x000fe200000010ff */
[-C--:B------:R-:W-:Y:S01]  /*4760*/  FMUL R30, R30, R48.reuse ;  /* 0x000000301e1e7220 */ /* 0x080fe20000400000 */
[C---:B------:R-:W-:Y:S01]  /*4770*/  ISETP.GT.AND P2, PT, R3.reuse, RZ, P4 ;  /* 0x000000ff0300720c */ /* 0x040fe20002744270 */
[----:B------:R-:W-:Y:S01]  /*4780*/  @P0 STG.E.U16 desc[UR36][R6.64+0x20], R34 ;  /* 0x0000202206000986 */ /* 0x000fe2000c101524 */
[----:B------:R-:W-:Y:S01]  /*4790*/  ISETP.GT.AND P3, PT, R3, RZ, P1 ;  /* 0x000000ff0300720c */ /* 0x000fe20000f64270 */
[----:B------:R-:W-:Y:S01]  /*47a0*/  FMUL R31, R31, R48 ;  /* 0x000000301f1f7220 */ /* 0x000fe20000400000 */
[C---:B------:R-:W-:Y:S01]  /*47b0*/  ISETP.GT.AND P4, PT, R3.reuse, 0x8, P4 ;  /* 0x000000080300780c */ /* 0x040fe20002784270 */
[----:B------:R-:W-:Y:S01]  /*47c0*/  @P5 STG.E.U16 desc[UR36][R6.64+0x22], R35 ;  /* 0x0000222306005986 */ /* 0x000fe2000c101524 */
[----:B------:R-:W-:-:S02]  /*47d0*/  ISETP.GT.AND P5, PT, R3, 0x8, P1 ;  /* 0x000000080300780c */ /* 0x000fc40000fa4270 */
[----:B------:R-:W-:Y:S02]  /*47e0*/  F2FP.BF16.F32.PACK_AB R36, RZ, R36 ;  /* 0x00000024ff24723e */ /* 0x000fe400000010ff */
[----:B------:R-:W-:Y:S02]  /*47f0*/  F2FP.BF16.F32.PACK_AB R37, RZ, R37 ;  /* 0x00000025ff25723e */ /* 0x000fe400000010ff */
[----:B------:R-:W-:Y:S01]  /*4800*/  F2FP.BF16.F32.PACK_AB R38, RZ, R38 ;  /* 0x00000026ff26723e */ /* 0x000fe200000010ff */
[----:B------:R-:W-:Y:S01]  /*4810*/  @P2 STG.E.U16 desc[UR36][R4.64+0x30], R36 ;  /* 0x0000302404002986 */ /* 0x000fe2000c101524 */
[----:B------:R-:W-:Y:S02]  /*4820*/  F2FP.BF16.F32.PACK_AB R39, RZ, R39 ;  /* 0x00000027ff27723e */ /* 0x000fe400000010ff */
[C---:B------:R-:W-:Y:S01]  /*4830*/  ISETP.GT.AND P2, PT, R8.reuse, 0x21, PT ;  /* 0x000000210800780c */ /* 0x040fe20003f44270 */
[----:B------:R-:W-:Y:S01]  /*4840*/  @P3 STG.E.U16 desc[UR36][R4.64+0x32], R37 ;  /* 0x0000322504003986 */ /* 0x000fe2000c101524 */
[----:B------:R-:W-:-:S02]  /*4850*/  ISETP.GT.AND P3, PT, R8, 0x20, PT ;  /* 0x000000200800780c */ /* 0x000fc40003f64270 */
[----:B------:R-:W-:Y:S01]  /*4860*/  F2FP.BF16.F32.PACK_AB R24, RZ, R24 ;  /* 0x00000018ff18723e */ /* 0x000fe200000010ff */
[----:B------:R-:W-:Y:S01]  /*4870*/  @P4 STG.E.U16 desc[UR36][R6.64+0x30], R38 ;  /* 0x0000302606004986 */ /* 0x000fe2000c101524 */
[C---:B------:R-:W-:Y:S02]  /*4880*/  ISETP.GT.AND P4, PT, R3.reuse, RZ, P2 ;  /* 0x000000ff0300720c */ /* 0x040fe40001784270 */
[----:B------:R-:W-:Y:S01]  /*4890*/  F2FP.BF16.F32.PACK_AB R25, RZ, R25 ;  /* 0x00000019ff19723e */ /* 0x000fe200000010ff */
[----:B------:R-:W-:Y:S01]  /*48a0*/  @P5 STG.E.U16 desc[UR36][R6.64+0x32], R39 ;  /* 0x0000322706005986 */ /* 0x000fe2000c101524 */
[----:B------:R-:W-:Y:S02]  /*48b0*/  ISETP.GT.AND P5, PT, R3, RZ, P3 ;  /* 0x000000ff0300720c */ /* 0x000fe40001fa4270 */
[C---:B------:R-:W-:Y:S02]  /*48c0*/  ISETP.GT.AND P1, PT, R8.reuse, 0x28, PT ;  /* 0x000000280800780c */ /* 0x040fe40003f24270 */
[----:B------:R-:W-:-:S02]  /*48d0*/  ISETP.GT.AND P0, PT, R8, 0x29, PT ;  /* 0x000000290800780c */ /* 0x000fc40003f04270 */
[C---:B------:R-:W-:Y:S02]  /*48e0*/  ISETP.GT.AND P3, PT, R3.reuse, 0x8, P3 ;  /* 0x000000080300780c */ /* 0x040fe40001f64270 */
[C---:B------:R-:W-:Y:S02]  /*48f0*/  ISETP.GT.AND P2, PT, R3.reuse, 0x8, P2 ;  /* 0x000000080300780c */ /* 0x040fe40001744270 */
[----:B------:R-:W-:Y:S02]  /*4900*/  F2FP.BF16.F32.PACK_AB R26, RZ, R26 ;  /* 0x0000001aff1a723e */ /* 0x000fe400000010ff */
[----:B------:R-:W-:Y:S01]  /*4910*/  F2FP.BF16.F32.PACK_AB R27, RZ, R27 ;  /* 0x0000001bff1b723e */ /* 0x000fe200000010ff */
[----:B------:R-:W-:Y:S01]  /*4920*/  @P5 STG.E.U16 desc[UR36][R4.64+0x40], R24 ;  /* 0x0000401804005986 */ /* 0x000fe2000c101524 */
[C---:B------:R-:W-:Y:S02]  /*4930*/  ISETP.GT.AND P5, PT, R3.reuse, RZ, P0 ;  /* 0x000000ff0300720c */ /* 0x040fe400007a4270 */
[C---:B------:R-:W-:Y:S01]  /*4940*/  ISETP.GT.AND P0, PT, R3.reuse, 0x8, P0 ;  /* 0x000000080300780c */ /* 0x040fe20000704270 */
[----:B------:R-:W-:Y:S01]  /*4950*/  @P4 STG.E.U16 desc[UR36][R4.64+0x42], R25 ;  /* 0x0000421904004986 */ /* 0x000fe2000c101524 */
[----:B------:R-:W-:-:S02]  /*4960*/  ISETP.GT.AND P4, PT, R3, RZ, P1 ;  /* 0x000000ff0300720c */ /* 0x000fc40000f84270 */
[----:B------:R-:W-:Y:S01]  /*4970*/  ISETP.GT.AND P1, PT, R3, 0x8, P1 ;  /* 0x000000080300780c */ /* 0x000fe20000f24270 */
[----:B------:R-:W-:Y:S01]  /*4980*/  @P3 STG.E.U16 desc[UR36][R6.64+0x40], R26 ;  /* 0x0000401a06003986 */ /* 0x000fe2000c101524 */
[----:B------:R-:W-:Y:S02]  /*4990*/  F2FP.BF16.F32.PACK_AB R28, RZ, R28 ;  /* 0x0000001cff1c723e */ /* 0x000fe400000010ff */
[----:B------:R-:W-:Y:S01]  /*49a0*/  F2FP.BF16.F32.PACK_AB R29, RZ, R29 ;  /* 0x0000001dff1d723e */ /* 0x000fe200000010ff */
[----:B------:R-:W-:Y:S01]  /*49b0*/  @P2 STG.E.U16 desc[UR36][R6.64+0x42], R27 ;  /* 0x0000421b06002986 */ /* 0x000fe2000c101524 */
[----:B------:R-:W-:Y:S02]  /*49c0*/  F2FP.BF16.F32.PACK_AB R30, RZ, R30 ;  /* 0x0000001eff1e723e */ /* 0x000fe400000010ff */
[----:B------:R-:W-:-:S03]  /*49d0*/  F2FP.BF16.F32.PACK_AB R31, RZ, R31 ;  /* 0x0000001fff1f723e */ /* 0x000fc600000010ff */
[----:B------:R-:W-:Y:S04]  /*49e0*/  @P4 STG.E.U16 desc[UR36][R4.64+0x50], R28 ;  /* 0x0000501c04004986 */ /* 0x000fe8000c101524 */
[----:B------:R0:W-:Y:S02]  /*49f0*/  @P5 STG.E.U16 desc[UR36][R4.64+0x52], R29 ;  /* 0x0000521d04005986 */ /* 0x0001e4000c101524 */
[----:B0-----:R-:W-:Y:S02]  /*4a00*/  @P1 IMAD.MOV.U32 R4, RZ, RZ, R6 ;  /* 0x000000ffff041224 */ /* 0x001fe400078e0006 */
[----:B------:R-:W-:-:S05]  /*4a10*/  @P1 IMAD.MOV.U32 R5, RZ, RZ, R7 ;  /* 0x000000ffff051224 */ /* 0x000fca00078e0007 */
[----:B------:R0:W-:Y:S04]  /*4a20*/  @P1 STG.E.U16 desc[UR36][R4.64+0x50], R30 ;  /* 0x0000501e04001986 */ /* 0x0001e8000c101524 */
[----:B------:R0:W-:Y:S02]  /*4a30*/  @P0 STG.E.U16 desc[UR36][R6.64+0x52], R31 ;  /* 0x0000521f06000986 */ /* 0x0001e4000c101524 */
.L_x_80:
[----:B------:R-:W-:Y:S05]  /*4a40*/  BSYNC B0 ;  /* 0x0000000000007941 */ /* 0x000fea0003800000 */
.L_x_34:
[----:B------:R-:W-:Y:S01]  /*4a50*/  ULDC UR4, c[0x0][0xc] ;  /* 0x0000030000047ab9 */ /* 0x000fe20000000800 */
[----:B------:R-:W-:Y:S01]  /*4a60*/  ULDC UR5, c[0x0][0x10] ;  /* 0x0000040000057ab9 */ /* 0x000fe20000000800 */
[----:B------:R-:W1:Y:S01]  /*4a70*/  LDC R3, c[0x0][0x14] ;  /* 0x00000500ff037b82 */ /* 0x000e620000000800 */
[----:B------:R-:W-:Y:S01]  /*4a80*/  UIMAD.WIDE.U32 UR4, UR4, UR5, URZ ;  /* 0x00000005040472a5 */ /* 0x000fe2000f8e003f */
[----:B------:R-:W-:Y:S02]  /*4a90*/  IMAD.MOV.U32 R52, RZ, RZ, -0x1 ;  /* 0xffffffffff347424 */ /* 0x000fe400078e00ff */
[----:B------:R-:W-:-:S03]  /*4aa0*/  IMAD.MOV.U32 R51, RZ, RZ, -0x1 ;  /* 0xffffffffff337424 */ /* 0x000fc600078e00ff */
[----:B-1----:R-:W-:-:S04]  /*4ab0*/  IMAD.WIDE.U32 R16, R3, UR4, R16 ;  /* 0x0000000403107c25 */ /* 0x002fc8000f8e0010 */
[----:B------:R-:W-:Y:S01]  /*4ac0*/  IMAD R3, R3, UR5, RZ ;  /* 0x0000000503037c24 */ /* 0x000fe2000f8e02ff */
[----:B------:R-:W-:Y:S02]  /*4ad0*/  ULDC.64 UR4, c[0x0][0x650] ;  /* 0x0001940000047ab9 */ /* 0x000fe40000000a00 */
[----:B------:R-:W-:Y:S01]  /*4ae0*/  ISETP.GE.U32.AND P0, PT, R16, UR4, PT ;  /* 0x0000000410007c0c */ /* 0x000fe2000bf06070 */
[--C-:B------:R-:W-:Y:S01]  /*4af0*/  IMAD.IADD R17, R17, 0x1, R3.reuse ;  /* 0x0000000111117824 */ /* 0x100fe200078e0203 */
[----:B------:R-:W-:-:S04]  /*4b00*/  PRMT R3, RZ, 0x7610, R3 ;  /* 0x00007610ff037816 */ /* 0x000fc80000000003 */
[----:B------:R-:W-:-:S13]  /*4b10*/  ISETP.GE.U32.AND.EX P0, PT, R17, UR5, PT, P0 ;  /* 0x0000000511007c0c */ /* 0x000fda000bf06100 */
[----:B------:R-:W-:Y:S05]  /*4b20*/  @P0 BRA `(.L_x_81) ;  /* 0x0000000400640947 */ /* 0x000fea0003800000 */
[----:B----4-:R-:W1:Y:S01]  /*4b30*/  S2R R12, SR_CTAID.X ;  /* 0x00000000000c7919 */ /* 0x010e620000002500 */
[----:B--23--:R-:W2:Y:S01]  /*4b40*/  LDC.64 R10, c[0x0][0x628] ;  /* 0x00018a00ff0a7b82 */ /* 0x00cea20000000a00 */
[----:B------:R-:W-:Y:S01]  /*4b50*/  ULDC UR4, c[0x0][0x150] ;  /* 0x0000540000047ab9 */ /* 0x000fe20000000800 */
[----:B------:R-:W-:Y:S01]  /*4b60*/  IMAD.MOV.U32 R8, RZ, RZ, R16 ;  /* 0x000000ffff087224 */ /* 0x000fe200078e0010 */
[----:B------:R-:W3:Y:S01]  /*4b70*/  S2R R24, SR_CTAID.Y ;  /* 0x0000000000187919 */ /* 0x000ee20000002600 */
[----:B------:R-:W-:-:S04]  /*4b80*/  IMAD.MOV.U32 R9, RZ, RZ, R17 ;  /* 0x000000ffff097224 */ /* 0x000fc800078e0011 */
[----:B------:R-:W4:Y:S08]  /*4b90*/  LDC R21, c[0x0][0x144] ;  /* 0x00005100ff157b82 */ /* 0x000f300000000800 */
[----:B------:R-:W0:Y:S08]  /*4ba0*/  LDC R0, c[0x0][0x630] ;  /* 0x00018c00ff007b82 */ /* 0x000e300000000800 */
[----:B------:R-:W0:Y:S01]  /*4bb0*/  LDC.64 R14, c[0x0][0x620] ;  /* 0x00018800ff0e7b82 */ /* 0x000e220000000a00 */
[----:B--2---:R-:W-:-:S04]  /*4bc0*/  ISETP.NE.U32.AND P0, PT, R10, RZ, PT ;  /* 0x000000ff0a00720c */ /* 0x004fc80003f05070 */
[----:B------:R-:W-:Y:S02]  /*4bd0*/  ISETP.NE.AND.EX P0, PT, R11, RZ, PT, P0 ;  /* 0x000000ff0b00720c */ /* 0x000fe40003f05300 */
[----:B-1----:R-:W-:-:S05]  /*4be0*/  I2FP.F32.U32 R3, R12 ;  /* 0x0000000c00037245 */ /* 0x002fca0000201000 */
[----:B------:R-:W-:-:S04]  /*4bf0*/  FMUL R3, R3, UR4 ;  /* 0x0000000403037c20 */ /* 0x000fc80008400000 */
[----:B------:R1:W2:Y:S02]  /*4c00*/  F2I.U32.TRUNC.NTZ R20, R3 ;  /* 0x0000000300147305 */ /* 0x0002a4000020f000 */
[----:B---34-:R-:W-:Y:S05]  /*4c10*/  @!P0 BRA `(.L_x_82) ;  /* 0x0000000000288947 */ /* 0x018fea0003800000 */
[----:B-1----:R-:W1:Y:S02]  /*4c20*/  LDC R3, c[0x0][0x634] ;  /* 0x00018d00ff037b82 */ /* 0x002e640000000800 */
[----:B-1----:R-:W-:-:S05]  /*4c30*/  IADD3 R3, P0, R16, R3, RZ ;  /* 0x0000000310037210 */ /* 0x002fca0007f1e0ff */
[----:B------:R-:W-:-:S04]  /*4c40*/  IMAD.X R13, RZ, RZ, R17, P0 ;  /* 0x000000ffff0d7224 */ /* 0x000fc800000e0611 */
[----:B0-----:R-:W-:-:S04]  /*4c50*/  IMAD.WIDE.U32 R4, R13, R10, RZ ;  /* 0x0000000a0d047225 */ /* 0x001fc800078e00ff */
[----:B------:R-:W-:-:S04]  /*4c60*/  IMAD.WIDE.U32 R6, P0, R3, R11, R4 ;  /* 0x0000000b03067225 */ /* 0x000fc80007800004 */
[----:B------:R-:W-:-:S04]  /*4c70*/  IMAD.WIDE.U32 R4, R3, R10, RZ ;  /* 0x0000000a03047225 */ /* 0x000fc800078e00ff */
[----:B------:R-:W-:Y:S01]  /*4c80*/  IMAD.X R9, RZ, RZ, RZ, P0 ;  /* 0x000000ffff097224 */ /* 0x000fe200000e06ff */
[----:B------:R-:W-:Y:S01]  /*4c90*/  IADD3 RZ, P0, R5, R6, RZ ;  /* 0x0000000605ff7210 */ /* 0x000fe20007f1e0ff */
[----:B------:R-:W-:-:S04]  /*4ca0*/  IMAD.MOV.U32 R8, RZ, RZ, R7 ;  /* 0x000000ffff087224 */ /* 0x000fc800078e0007 */
[----:B------:R-:W-:-:S08]  /*4cb0*/  IMAD.WIDE.U32.X R8, R13, R11, R8, P0 ;  /* 0x0000000b0d087225 */ /* 0x000fd000000e0408 */
.L_x_82:
[----:B------:R-:W3:Y:S01]  /*4cc0*/  LDC.64 R28, c[0x0][0x640] ;  /* 0x00019000ff1c7b82 */ /* 0x000ee20000000a00 */
[-CC-:B0-----:R-:W-:Y:S01]  /*4cd0*/  SHF.R.U64 R51, R8, R0.reuse, R9.reuse ;  /* 0x0000000008337219 */ /* 0x181fe20000001209 */
[----:B--2---:R-:W-:Y:S01]  /*4ce0*/  IMAD.MOV R20, RZ, RZ, -R20 ;  /* 0x000000ffff147224 */ /* 0x004fe200078e0a14 */
[----:B------:R-:W-:Y:S01]  /*4cf0*/  SHF.R.U32.HI R0, RZ, R0, R9 ;  /* 0x00000000ff007219 */ /* 0x000fe20000011609 */
[----:B------:R-:W-:Y:S01]  /*4d00*/  ULDC UR4, c[0x0][0x154] ;  /* 0x0000550000047ab9 */ /* 0x000fe20000000800 */
[----:B-1----:R-:W-:Y:S01]  /*4d10*/  IADD3 R3, P0, RZ, -R51, RZ ;  /* 0x80000033ff037210 */ /* 0x002fe20007f1e0ff */
[----:B------:R-:W-:Y:S02]  /*4d20*/  IMAD R21, R21, R20, R12 ;  /* 0x0000001415157224 */ /* 0x000fe400078e020c */
[----:B------:R-:W0:Y:S01]  /*4d30*/  LDC R6, c[0x0][0x618] ;  /* 0x00018600ff067b82 */ /* 0x000e220000000800 */
[----:B------:R-:W-:Y:S02]  /*4d40*/  IMAD.MOV.U32 R7, RZ, RZ, 0x1 ;  /* 0x00000001ff077424 */ /* 0x000fe400078e00ff */
[----:B------:R-:W-:-:S04]  /*4d50*/  IMAD.X R5, RZ, RZ, ~R0, P0 ;  /* 0x000000ffff057224 */ /* 0x000fc800000e0e00 */
[-C--:B------:R-:W-:Y:S01]  /*4d60*/  IMAD R0, R5, R14.reuse, RZ ;  /* 0x0000000e05007224 */ /* 0x080fe200078e02ff */
[----:B------:R-:W1:Y:S01]  /*4d70*/  LDC R8, c[0x0][0x608] ;  /* 0x00018200ff087b82 */ /* 0x000e620000000800 */
[----:B------:R-:W-:-:S04]  /*4d80*/  IMAD.WIDE.U32 R4, R3, R14, R16 ;  /* 0x0000000e03047225 */ /* 0x000fc800078e0010 */
[----:B------:R-:W-:Y:S01]  /*4d90*/  IMAD R3, R3, R15, R0 ;  /* 0x0000000f03037224 */ /* 0x000fe200078e0200 */
[----:B------:R-:W-:Y:S02]  /*4da0*/  I2FP.F32.U32 R0, R24 ;  /* 0x0000001800007245 */ /* 0x000fe40000201000 */
[----:B------:R-:W2:Y:S01]  /*4db0*/  LDC R26, c[0x0][0x658] ;  /* 0x00019600ff1a7b82 */ /* 0x000ea20000000800 */
[----:B------:R-:W-:Y:S01]  /*4dc0*/  IMAD.IADD R3, R5, 0x1, R3 ;  /* 0x0000000105037824 */ /* 0x000fe200078e0203 */
[----:B---3--:R-:W-:Y:S01]  /*4dd0*/  ISETP.NE.U32.AND P0, PT, R28, RZ, PT ;  /* 0x000000ff1c00720c */ /* 0x008fe20003f05070 */
[----:B------:R-:W-:Y:S01]  /*4de0*/  FMUL R0, R0, UR4 ;  /* 0x0000000400007c20 */ /* 0x000fe20008400000 */
[----:B------:R-:W-:Y:S02]  /*4df0*/  IMAD.MOV.U32 R5, RZ, RZ, -0x1 ;  /* 0xffffffffff057424 */ /* 0x000fe400078e00ff */
[----:B------:R-:W-:Y:S01]  /*4e00*/  ISETP.NE.AND.EX P0, PT, R29, RZ, PT, P0 ;  /* 0x000000ff1d00720c */ /* 0x000fe20003f05300 */
[----:B------:R3:W4:Y:S01]  /*4e10*/  F2I.U32.TRUNC.NTZ R13, R0 ;  /* 0x00000000000d7305 */ /* 0x000722000020f000 */
[----:B------:R-:W3:Y:S01]  /*4e20*/  LDC R15, c[0x0][0x148] ;  /* 0x00005200ff0f7b82 */ /* 0x000ee20000000800 */
[----:B0-----:R-:W-:-:S02]  /*4e30*/  SHF.R.U64 R12, R4, R6, R3 ;  /* 0x00000006040c7219 */ /* 0x001fc40000001203 */
[----:B------:R-:W-:-:S05]  /*4e40*/  SHF.R.U32.HI R3, RZ, R6, R3 ;  /* 0x00000006ff037219 */ /* 0x000fca0000011603 */
[----:B------:R-:W0:Y:S01]  /*4e50*/  LDC R20, c[0x0][0x600] ;  /* 0x00018000ff147b82 */ /* 0x000e220000000800 */
[-CC-:B-1----:R-:W-:Y:S02]  /*4e60*/  SHF.R.U64 R10, R12, R8.reuse, R3.reuse ;  /* 0x000000080c0a7219 */ /* 0x182fe40000001203 */
[----:B------:R-:W-:-:S05]  /*4e70*/  SHF.R.U32.HI R3, RZ, R8, R3 ;  /* 0x00000008ff037219 */ /* 0x000fca0000011603 */
[----:B------:R-:W1:Y:S01]  /*4e80*/  LDC R27, c[0x0][0x648] ;  /* 0x00019200ff1b7b82 */ /* 0x000e620000000800 */
[-C--:B--2---:R-:W-:Y:S02]  /*4e90*/  SHF.L.U32 R4, R5, R26.reuse, RZ ;  /* 0x0000001a05047219 */ /* 0x084fe400000006ff */
[-CC-:B------:R-:W-:Y:S02]  /*4ea0*/  SHF.R.U64 R14, R10, R26.reuse, R3.reuse ;  /* 0x0000001a0a0e7219 */ /* 0x180fe40000001203 */
[----:B------:R-:W-:Y:S02]  /*4eb0*/  SHF.R.U32.HI R5, RZ, R26, R3 ;  /* 0x0000001aff057219 */ /* 0x000fe40000011603 */
[----:B------:R-:W-:Y:S01]  /*4ec0*/  LOP3.LUT R25, RZ, R4, RZ, 0x33, !PT ;  /* 0x00000004ff197212 */ /* 0x000fe200078e33ff */
[----:B------:R-:W2:Y:S01]  /*4ed0*/  LDC R30, c[0x0][0x638] ;  /* 0x00018e00ff1e7b82 */ /* 0x000ea20000000800 */
[----:B------:R-:W-:Y:S01]  /*4ee0*/  SHF.L.U32 R26, R7, R26, RZ ;  /* 0x0000001a071a7219 */ /* 0x000fe200000006ff */
[----:B------:R-:W-:-:S06]  /*4ef0*/  IMAD.MOV.U32 R4, RZ, RZ, R14 ;  /* 0x000000ffff047224 */ /* 0x000fcc00078e000e */
[----:B------:R-:W0:Y:S01]  /*4f00*/  LDC R31, c[0x0][0x610] ;  /* 0x00018400ff1f7b82 */ /* 0x000e220000000800 */
[----:B----4-:R-:W-:Y:S05]  /*4f10*/  @!P0 BRA `(.L_x_83) ;  /* 0x0000000000288947 */ /* 0x010fea0003800000 */
        /* <DEDUP_REMOVED lines=10> */
.L_x_83:
[----:B------:R-:W-:Y:S01]  /*4fc0*/  ISETP.NE.AND P0, PT, R2, 0x1, PT ;  /* 0x000000010200780c */ /* 0x000fe20003f05270 */
[----:B0-----:R-:W-:Y:S01]  /*4fd0*/  VIADD R7, R20, 0xffffffff ;  /* 0xffffffff14077836 */ /* 0x001fe20000000000 */
[----:B-1-3--:R-:W-:Y:S01]  /*4fe0*/  SHF.R.U64 R0, R4, R27, R5 ;  /* 0x0000001b04007219 */ /* 0x00afe20000001205 */
[----:B------:R-:W-:Y:S01]  /*4ff0*/  IMAD.MOV R13, RZ, RZ, -R13 ;  /* 0x000000ffff0d7224 */ /* 0x000fe200078e0a0d */
[----:B------:R-:W-:Y:S01]  /*5000*/  LOP3.LUT R5, R10, R25, RZ, 0xc0, !PT ;  /* 0x000000190a057212 */ /* 0x000fe200078ec0ff */
[----:B------:R-:W-:Y:S01]  /*5010*/  IMAD.MOV.U32 R4, RZ, RZ, 0x1 ;  /* 0x00000001ff047424 */ /* 0x000fe200078e00ff */
[----:B------:R-:W-:Y:S01]  /*5020*/  LOP3.LUT R12, R12, R7, RZ, 0xc0, !PT ;  /* 0x000000070c0c7212 */ /* 0x000fe200078ec0ff */
[----:B------:R-:W-:Y:S02]  /*5030*/  IMAD.MOV R3, RZ, RZ, -R0 ;  /* 0x000000ffff037224 */ /* 0x000fe400078e0a00 */
[----:B------:R-:W-:Y:S02]  /*5040*/  IMAD R0, R26, R0, R5 ;  /* 0x000000001a007224 */ /* 0x000fe400078e0205 */
[----:B--2---:R-:W-:-:S02]  /*5050*/  IMAD R3, R3, R30, R14 ;  /* 0x0000001e03037224 */ /* 0x004fc400078e020e */
[----:B------:R-:W-:Y:S02]  /*5060*/  @P0 IMAD R21, R15, R13, R24 ;  /* 0x0000000d0f150224 */ /* 0x000fe400078e0218 */
[----:B------:R-:W-:Y:S01]  /*5070*/  IMAD R5, R3, R20, R12 ;  /* 0x0000001403057224 */ /* 0x000fe200078e020c */
[----:B------:R-:W-:Y:S01]  /*5080*/  PRMT R3, R4, 0x7610, R3 ;  /* 0x0000761004037816 */ /* 0x000fe20000000003 */
[----:B------:R-:W-:-:S05]  /*5090*/  IMAD R0, R0, R31, R21 ;  /* 0x0000001f00007224 */ /* 0x000fca00078e0215 */
[----:B------:R-:W-:Y:S02]  /*50a0*/  SEL R52, R5, R0, !P0 ;  /* 0x0000000005347207 */ /* 0x000fe40004000000 */
[----:B------:R-:W-:-:S07]  /*50b0*/  SEL R0, R0, R5, !P0 ;  /* 0x0000000500007207 */ /* 0x000fce0004000000 */
.L_x_81:
[----:B------:R-:W-:Y:S01]  /*50c0*/  LOP3.LUT P0, RZ, R3, 0xff, RZ, 0xc0, !PT ;  /* 0x000000ff03ff7812 */ /* 0x000fe2000780c0ff */
[----:B------:R-:W-:-:S12]  /*50d0*/  IMAD.MOV.U32 R50, RZ, RZ, R0 ;  /* 0x000000ffff327224 */ /* 0x000fd800078e0000 */
[----:B------:R-:W-:Y:S05]  /*50e0*/  @P0 BRA `(.L_x_84) ;  /* 0xffffffc000480947 */ /* 0x000fea000383ffff */
[----:B------:R-:W-:Y:S05]  /*50f0*/  EXIT ;  /* 0x000000000000794d */ /* 0x000fea0003800000 */
.L_x_7:
[----:B0-----:R-:W-:Y:S01]  /*5100*/  ULDC.64 UR4, c[0x0][0x650] ;  /* 0x0001940000047ab9 */ /* 0x001fe20000000a00 */
        /* <DEDUP_REMOVED lines=25> */
.L_x_86:
[----:B------:R-:W0:Y:S01]  /*52a0*/  LDC.64 R28, c[0x0][0x640] ;  /* 0x00019000ff1c7b82 */ /* 0x000e220000000a00 */
[-CC-:B------:R-:W-:Y:S01]  /*52b0*/  SHF.R.U64 R22, R12, R6.reuse, R13.reuse ;  /* 0x000000060c167219 */ /* 0x180fe2000000120d */
[----:B------:R-:W-:Y:S01]  /*52c0*/  IMAD.MOV.U32 R30, RZ, RZ, 0x1 ;  /* 0x00000001ff1e7424 */ /* 0x000fe200078e00ff */
[----:B------:R-:W-:Y:S02]  /*52d0*/  SHF.R.U32.HI R6, RZ, R6, R13 ;  /* 0x00000006ff067219 */ /* 0x000fe4000001160d */
        /* <DEDUP_REMOVED lines=8> */
[----:B------:R-:W-:Y:S01]  /*5360*/  IMAD.IADD R9, R9, 0x1, R11 ;  /* 0x0000000109097824 */ /* 0x000fe200078e020b */
[----:B0-----:R-:W-:-:S04]  /*5370*/  ISETP.NE.U32.AND P0, PT, R28, RZ, PT ;  /* 0x000000ff1c00720c */ /* 0x001fc80003f05070 */
[----:B------:R-:W-:Y:S02]  /*5380*/  ISETP.NE.AND.EX P0, PT, R29, RZ, PT, P0 ;  /* 0x000000ff1d00720c */ /* 0x000fe40003f05300 */
[----:B------:R-:W0:Y:S01]  /*5390*/  LDC R20, c[0x0][0x600] ;  /* 0x00018000ff147b82 */ /* 0x000e220000000800 */
[-CC-:B-1----:R-:W-:Y:S01]  /*53a0*/  SHF.R.U64 R14, R8, R10.reuse, R9.reuse ;  /* 0x0000000a080e7219 */ /* 0x182fe20000001209 */
[----:B------:R-:W-:Y:S01]  /*53b0*/  IMAD.MOV.U32 R8, RZ, RZ, -0x1 ;  /* 0xffffffffff087424 */ /* 0x000fe200078e00ff */
[----:B------:R-:W-:-:S05]  /*53c0*/  SHF.R.U32.HI R9, RZ, R10, R9 ;  /* 0x0000000aff097219 */ /* 0x000fca0000011609 */
[----:B------:R-:W1:Y:S01]  /*53d0*/  LDC R24, c[0x0][0x648] ;  /* 0x00019200ff187b82 */ /* 0x000e620000000800 */
[-CC-:B--2---:R-:W-:Y:S02]  /*53e0*/  SHF.R.U64 R23, R14, R12.reuse, R9.reuse ;  /* 0x0000000c0e177219 */ /* 0x184fe40000001209 */
[----:B------:R-:W-:-:S05]  /*53f0*/  SHF.R.U32.HI R6, RZ, R12, R9 ;  /* 0x0000000cff067219 */ /* 0x000fca0000011609 */
[----:B------:R-:W2:Y:S01]  /*5400*/  LDC R26, c[0x0][0x638] ;  /* 0x00018e00ff1a7b82 */ /* 0x000ea20000000800 */
[-C--:B---3--:R-:W-:Y:S02]  /*5410*/  SHF.L.U32 R8, R8, R27.reuse, RZ ;  /* 0x0000001b08087219 */ /* 0x088fe400000006ff */
[-CC-:B------:R-:W-:Y:S02]  /*5420*/  SHF.R.U64 R25, R23, R27.reuse, R6.reuse ;  /* 0x0000001b17197219 */ /* 0x180fe40000001206 */
[----:B------:R-:W-:Y:S02]  /*5430*/  LOP3.LUT R32, RZ, R8, RZ, 0x33, !PT ;  /* 0x00000008ff207212 */ /* 0x000fe400078e33ff */
[----:B------:R-:W-:Y:S01]  /*5440*/  SHF.R.U32.HI R9, RZ, R27, R6 ;  /* 0x0000001bff097219 */ /* 0x000fe20000011606 */
[----:B------:R-:W3:Y:S01]  /*5450*/  LDC R31, c[0x0][0x610] ;  /* 0x00018400ff1f7b82 */ /* 0x000ee20000000800 */
[----:B------:R-:W-:Y:S01]  /*5460*/  IMAD.MOV.U32 R8, RZ, RZ, R25 ;  /* 0x000000ffff087224 */ /* 0x000fe200078e0019 */
[----:B------:R-:W-:Y:S06]  /*5470*/  @!P0 BRA `(.L_x_87) ;  /* 0x0000000000288947 */ /* 0x000fec0003800000 */
        /* <DEDUP_REMOVED lines=10> */
.L_x_87:
[----:B------:R-:W-:Y:S02]  /*5520*/  ISETP.NE.AND P0, PT, R2, 0x1, PT ;  /* 0x000000010200780c */ /* 0x000fe40003f05270 */
[----:B-1----:R-:W-:Y:S01]  /*5530*/  SHF.R.U64 R6, R8, R24, R9 ;  /* 0x0000001808067219 */ /* 0x002fe20000001209 */
[----:B0-----:R-:W-:Y:S01]  /*5540*/  VIADD R9, R20, 0xffffffff ;  /* 0xffffffff14097836 */ /* 0x001fe20000000000 */
[----:B------:R-:W-:Y:S02]  /*5550*/  SHF.L.U32 R30, R30, R27, RZ ;  /* 0x0000001b1e1e7219 */ /* 0x000fe400000006ff */
[----:B------:R-:W-:Y:S01]  /*5560*/  LOP3.LUT R5, R23, R32, RZ, 0xc0, !PT ;  /* 0x0000002017057212 */ /* 0x000fe200078ec0ff */
[----:B------:R-:W-:-:S04]  /*5570*/  IMAD.MOV R8, RZ, RZ, -R6 ;  /* 0x000000ffff087224 */ /* 0x000fc800078e0a06 */
[----:B------:R-:W-:Y:S01]  /*5580*/  IMAD R6, R30, R6, R5 ;  /* 0x000000061e067224 */ /* 0x000fe200078e0205 */
[----:B------:R-:W-:Y:S01]  /*5590*/  LOP3.LUT R5, R14, R9, RZ, 0xc0, !PT ;  /* 0x000000090e057212 */ /* 0x000fe200078ec0ff */
[----:B------:R-:W-:Y:S02]  /*55a0*/  @P0 IMAD R3, R7, R21, R4 ;  /* 0x0000001507030224 */ /* 0x000fe400078e0204 */
[----:B--2---:R-:W-:Y:S02]  /*55b0*/  IMAD R4, R8, R26, R25 ;  /* 0x0000001a08047224 */ /* 0x004fe400078e0219 */
[----:B---3--:R-:W-:Y:S02]  /*55c0*/  IMAD R3, R6, R31, R3 ;  /* 0x0000001f06037224 */ /* 0x008fe400078e0203 */
[----:B------:R-:W-:Y:S02]  /*55d0*/  IMAD R4, R4, R20, R5 ;  /* 0x0000001404047224 */ /* 0x000fe400078e0205 */
[----:B------:R-:W-:-:S02]  /*55e0*/  IMAD.MOV.U32 R8, RZ, RZ, 0x1 ;  /* 0x00000001ff087424 */ /* 0x000fc400078e00ff */
[----:B------:R-:W-:Y:S01]  /*55f0*/  IMAD.MOV.U32 R6, RZ, RZ, R22 ;  /* 0x000000ffff067224 */ /* 0x000fe200078e0016 */
[----:B------:R-:W-:Y:S02]  /*5600*/  SEL R20, R4, R3, !P0 ;  /* 0x0000000304147207 */ /* 0x000fe40004000000 */
[----:B------:R-:W-:-:S07]  /*5610*/  SEL R13, R3, R4, !P0 ;  /* 0x00000004030d7207 */ /* 0x000fce0004000000 */
.L_x_85:
[----:B------:R-:W-:-:S08]  /*5620*/  NOP ;  /* 0x0000000000007918 */ /* 0x000fd00000000000 */
[----:B------:R-:W0:-:S00]  /*5630*/  USETMAXREG.DEALLOC.CTAPOOL 0x28 ;  /* 0x00000028000079c8 */ /* 0x000e0000080e0500 */
[----:B0-----:R-:W-:-:S13]  /*5640*/  ISETP.NE.AND P0, PT, R0, RZ, PT ;  /* 0x000000ff0000720c */ /* 0x001fda0003f05270 */
[----:B------:R-:W-:Y:S05]  /*5650*/  @P0 EXIT ;  /* 0x000000000000094d */ /* 0x000fea0003800000 */
[----:B------:R-:W-:Y:S01]  /*5660*/  LOP3.LUT P0, RZ, R8, 0xff, RZ, 0xc0, !PT ;  /* 0x000000ff08ff7812 */ /* 0x000fe2000780c0ff */
[----:B------:R-:W-:Y:S02]  /*5670*/  IMAD.MOV.U32 R0, RZ, RZ, 0x1 ;  /* 0x00000001ff007424 */ /* 0x000fe400078e00ff */
[----:B------:R-:W-:-:S10]  /*5680*/  IMAD.MOV.U32 R3, RZ, RZ, RZ ;  /* 0x000000ffff037224 */ /* 0x000fd400078e00ff */
[----:B------:R-:W-:Y:S05]  /*5690*/  @!P0 BRA `(.L_x_88) ;  /* 0x0000000c006c8947 */ /* 0x000fea0003800000 */
[----:B------:R-:W0:Y:S01]  /*56a0*/  LDC R0, c[0x0][0x28c] ;  /* 0x0000a300ff007b82 */ /* 0x000e220000000800 */
[----:B------:R-:W1:Y:S01]  /*56b0*/  S2R R9, SR_CgaCtaId ;  /* 0x0000000000097919 */ /* 0x000e620000008800 */
[----:B------:R-:W-:Y:S01]  /*56c0*/  ULDC UR5, c[0x0][0x658] ;  /* 0x0001960000057ab9 */ /* 0x000fe20000000800 */
[----:B------:R-:W-:Y:S01]  /*56d0*/  UMOV UR7, 0xffffffff ;  /* 0xffffffff00077882 */ /* 0x000fe20000000000 */
[----:B------:R-:W-:Y:S01]  /*56e0*/  ULDC UR6, c[0x0][0xc] ;  /* 0x0000030000067ab9 */ /* 0x000fe20000000800 */
[----:B------:R-:W-:Y:S01]  /*56f0*/  USHF.L.U32 UR9, UR7, UR5, URZ ;  /* 0x0000000507097299 */ /* 0x000fe2000800063f */
[----:B------:R-:W-:Y:S01]  /*5700*/  BSSY B0, `(.L_x_88) ;  /* 0x00000d4000007945 */ /* 0x000fe20003800000 */
[----:B------:R-:W-:Y:S01]  /*5710*/  UMOV UR8, 0x1 ;  /* 0x0000000100087882 */ /* 0x000fe20000000000 */
[----:B------:R-:W-:Y:S01]  /*5720*/  ULDC UR7, c[0x0][0x10] ;  /* 0x0000040000077ab9 */ /* 0x000fe20000000800 */
[----:B------:R-:W-:Y:S01]  /*5730*/  USHF.L.U32 UR5, UR8, UR5, URZ ;  /* 0x0000000508057299 */ /* 0x000fe2000800063f */
[----:B------:R-:W-:Y:S01]  /*5740*/  IMAD.MOV.U32 R11, RZ, RZ, 0x1 ;  /* 0x00000001ff0b7424 */ /* 0x000fe200078e00ff */
[----:B------:R-:W-:Y:S01]  /*5750*/  UIMAD.WIDE.U32 UR6, UR6, UR7, URZ ;  /* 0x00000007060672a5 */ /* 0x000fe2000f8e003f */
[----:B------:R-:W-:Y:S01]  /*5760*/  LOP3.LUT R8, R19, 0x2, RZ, 0xfc, !PT ;  /* 0x0000000213087812 */ /* 0x000fe200078efcff */
[----:B------:R-:W-:Y:S01]  /*5770*/  ULDC UR8, c[0x0][0x14] ;  /* 0x0000050000087ab9 */ /* 0x000fe20000000800 */
[----:B------:R-:W-:Y:S01]  /*5780*/  ULDC UR4, c[0x0][0x600] ;  /* 0x0001800000047ab9 */ /* 0x000fe20000000800 */
[----:B------:R-:W-:-:S02]  /*5790*/  UIMAD.WIDE.U32 UR30, UR6, UR8, URZ ;  /* 0x00000008061e72a5 */ /* 0x000fc4000f8e003f */
[----:B------:R-:W-:Y:S02]  /*57a0*/  UIMAD UR7, UR7, UR8, URZ ;  /* 0x00000008070772a4 */ /* 0x000fe4000f8e023f */
[----:B------:R-:W-:Y:S02]  /*57b0*/  UIADD3 UR4, UR4, -0x1, URZ ;  /* 0xffffffff04047890 */ /* 0x000fe4000fffe03f */
[----:B------:R-:W-:Y:S02]  /*57c0*/  ULOP3.LUT UR6, URZ, UR9, URZ, 0x33, !UPT ;  /* 0x000000093f067292 */ /* 0x000fe4000f8e333f */
[----:B------:R-:W-:Y:S01]  /*57d0*/  UIADD3 UR7, UR31, UR7, URZ ;  /* 0x000000071f077290 */ /* 0x000fe2000fffe03f */
[----:B0-----:R-:W-:Y:S01]  /*57e0*/  VIADD R0, R0, 0x7f ;  /* 0x0000007f00007836 */ /* 0x001fe20000000000 */
[----:B------:R-:W-:-:S04]  /*57f0*/  ULDC.64 UR38, c[0x0][0x198] ;  /* 0x0000660000267ab9 */ /* 0x000fc80000000a00 */
[----:B------:R-:W-:-:S04]  /*5800*/  SHF.R.S32.HI R3, RZ, 0x1f, R0 ;  /* 0x0000001fff037819 */ /* 0x000fc80000011400 */
[----:B------:R-:W-:Y:S01]  /*5810*/  LEA.HI R3, R3, R0, RZ, 0x7 ;  /* 0x0000000003037211 */ /* 0x000fe200078f38ff */
[----:B------:R-:W-:Y:S01]  /*5820*/  IMAD.MOV.U32 R0, RZ, RZ, 0x1 ;  /* 0x00000001ff007424 */ /* 0x000fe200078e00ff */
[----:B-1----:R-:W-:Y:S02]  /*5830*/  LOP3.LUT R9, R9, 0x1, RZ, 0xc0, !PT ;  /* 0x0000000109097812 */ /* 0x002fe400078ec0ff */
[----:B------:R-:W-:Y:S01]  /*5840*/  SHF.R.S32.HI R10, RZ, 0x7, R3 ;  /* 0x00000007ff0a7819 */ /* 0x000fe20000011403 */
[----:B------:R-:W-:-:S04]  /*5850*/  IMAD.MOV.U32 R3, RZ, RZ, RZ ;  /* 0x000000ffff037224 */ /* 0x000fc800078e00ff */
[----:B------:R-:W-:-:S07]  /*5860*/  VIADD R12, R10, 0x1 ;  /* 0x000000010a0c7836 */ /* 0x000fce0000000000 */
.L_x_99:
[----:B------:R-:W-:-:S03]  /*5870*/  UMOV UR8, 0xffffffff ;  /* 0xffffffff00087882 */ /* 0x000fc60000000000 */
[----:B------:R-:W-:Y:S05]  /*5880*/  BRA.DIV UR8, `(.L_x_89) ;  /* 0x0000000e08fc7947 */ /* 0x000fea000b800000 */
[----:B------:R-:W-:-:S13]  /*5890*/  ELECT P6, URZ, PT ;  /* 0x00000000003f782f */ /* 0x000fda00038c0000 */
.L_x_111:
[----:B------:R-:W0:Y:S01]  /*58a0*/  LDC R4, c[0x0][0x28c] ;  /* 0x0000a300ff047b82 */ /* 0x000e220000000800 */
[----:B------:R-:W-:Y:S01]  /*58b0*/  BSSY B1, `(.L_x_90) ;  /* 0x0000046000017945 */ /* 0x000fe20003800000 */
[----:B0-----:R-:W-:-:S13]  /*58c0*/  ISETP.LT.OR P6, PT, R4, 0x1, !P6 ;  /* 0x000000010400780c */ /* 0x001fda00077c1670 */
[----:B------:R-:W-:Y:S05]  /*58d0*/  @P6 BRA `(.L_x_91) ;  /* 0x00000004000c6947 */ /* 0x000fea0003800000 */
[----:B------:R-:W-:Y:S02]  /*58e0*/  IMAD R20, R20, 0x2, R9 ;  /* 0x0000000214147824 */ /* 0x000fe400078e0209 */
[----:B------:R-:W-:Y:S02]  /*58f0*/  IMAD.SHL.U32 R15, R13, 0x80, RZ ;  /* 0x000000800d0f7824 */ /* 0x000fe400078e00ff */
[----:B------:R-:W-:Y:S02]  /*5900*/  IMAD.MOV.U32 R22, RZ, RZ, RZ ;  /* 0x000000ffff167224 */ /* 0x000fe400078e00ff */
[----:B------:R-:W-:Y:S02]  /*5910*/  IMAD.MOV.U32 R4, RZ, RZ, R12 ;  /* 0x000000ffff047224 */ /* 0x000fe400078e000c */
[----:B------:R-:W-:Y:S02]  /*5920*/  IMAD.MOV.U32 R5, RZ, RZ, R0 ;  /* 0x000000ffff057224 */ /* 0x000fe400078e0000 */
[----:B------:R-:W-:-:S02]  /*5930*/  IMAD.MOV.U32 R14, RZ, RZ, R3 ;  /* 0x000000ffff0e7224 */ /* 0x000fc400078e0003 */
[----:B------:R-:W-:-:S07]  /*5940*/  IMAD R21, R20, 0x18, RZ ;  /* 0x0000001814157824 */ /* 0x000fce00078e02ff */
.L_x_94:
[----:B------:R-:W0:Y:S01]  /*5950*/  S2R R20, SR_CgaCtaId ;  /* 0x0000000000147919 */ /* 0x000e220000008800 */
[----:B------:R-:W-:Y:S02]  /*5960*/  MOV R7, 0x400 ;  /* 0x0000040000077802 */ /* 0x000fe40000000f00 */
[----:B------:R-:W-:-:S13]  /*5970*/  LOP3.LUT P1, RZ, R18, 0x7f, RZ, 0xc0, !PT ;  /* 0x0000007f12ff7812 */ /* 0x000fda000782c0ff */
[----:B------:R-:W1:Y:S01]  /*5980*/  @!P1 LDC R13, c[0x0][0x500] ;  /* 0x00014000ff0d9b82 */ /* 0x000e620000000800 */
[----:B0-----:R-:W-:Y:S02]  /*5990*/  LEA R23, R20, R7, 0x18 ;  /* 0x0000000714177211 */ /* 0x001fe400078ec0ff */
[----:B------:R-:W-:-:S03]  /*59a0*/  SHF.L.U32 R7, R5, 0x1f, RZ ;  /* 0x0000001f05077819 */ /* 0x000fc600000006ff */
[----:B------:R-:W-:-:S04]  /*59b0*/  IMAD R20, R14, 0x8, R23 ;  /* 0x000000080e147824 */ /* 0x000fc800078e0217 */
[----:B------:R-:W0:Y:S02]  /*59c0*/  SYNCS.PHASECHK.TRANS64.TRYWAIT P0, [R20+URZ+0x28], R7 ;  /* 0x00002807140075a7 */ /* 0x000e24000800017f */
[----:B01----:R-:W-:Y:S05]  /*59d0*/  @!P0 BRA `(.L_x_92) ;  /* 0x0000000c00c88947 */ /* 0x003fea0003800000 */
.L_x_112:
[----:B0-----:R-:W-:Y:S01]  /*59e0*/  PRMT R7, R8, 0x9910, RZ ;  /* 0x0000991008077816 */ /* 0x001fe200000000ff */
[----:B------:R0:W-:Y:S03]  /*59f0*/  @!P1 SYNCS.ARRIVE.TRANS64 RZ, [R20+URZ], R13 ;  /* 0x0000000d14ff99a7 */ /* 0x0001e6000800003f */
[----:B------:R-:W-:-:S13]  /*5a00*/  ISETP.NE.AND P0, PT, R7, 0x2, PT ;  /* 0x000000020700780c */ /* 0x000fda0003f05270 */
[----:B0-----:R-:W-:Y:S05]  /*5a10*/  @P0 BRA `(.L_x_93) ;  /* 0x0000000000040947 */ /* 0x001fea0003800000 */
[----:B------:R-:W-:Y:S01]  /*5a20*/  BPT.TRAP 0x1 ;  /* 0x000000040000795c */ /* 0x000fe20000300000 */
.L_x_93:
[----:B------:R-:W-:Y:S01]  /*5a30*/  IMAD R7, R14, 0x4, R9 ;  /* 0x000000040e077824 */ /* 0x000fe200078e0209 */
[----:B------:R-:W-:Y:S01]  /*5a40*/  R2UR UR34, R22 ;  /* 0x00000000162272ca */ /* 0x000fe200000e0000 */
[--C-:B------:R-:W-:Y:S01]  /*5a50*/  IMAD R13, R14, 0x8000, R23.reuse ;  /* 0x000080000e0d7824 */ /* 0x100fe200078e0217 */
[----:B------:R-:W-:Y:S01]  /*5a60*/  R2UR UR33, R20 ;  /* 0x00000000142172ca */ /* 0x000fe200000e0000 */
[----:B------:R-:W-:Y:S01]  /*5a70*/  IMAD R7, R7, 0x600, RZ ;  /* 0x0000060007077824 */ /* 0x000fe200078e02ff */
[----:B------:R-:W-:Y:S01]  /*5a80*/  R2UR UR36, R6 ;  /* 0x00000000062472ca */ /* 0x000fe200000e0000 */
[----:B------:R-:W-:Y:S01]  /*5a90*/  VIADD R4, R4, 0xffffffff ;  /* 0xffffffff04047836 */ /* 0x000fe20000000000 */
[----:B------:R-:W-:Y:S01]  /*5aa0*/  R2UR UR24, R13 ;  /* 0x000000000d1872ca */ /* 0x000fe200000e0000 */
[----:B------:R-:W-:Y:S01]  /*5ab0*/  IMAD R7, R7, 0x2, R23 ;  /* 0x0000000207077824 */ /* 0x000fe200078e0217 */
[----:B------:R-:W-:Y:S01]  /*5ac0*/  R2UR UR35, R15 ;  /* 0x000000000f2372ca */ /* 0x000fe200000e0000 */
[----:B------:R-:W-:Y:S01]  /*5ad0*/  UIADD3 UR14, UP0, UR38, 0xf0, URZ ;  /* 0x000000f0260e7890 */ /* 0x000fe2000ff1e03f */
[----:B------:R-:W-:Y:S01]  /*5ae0*/  R2UR UR19, R21 ;  /* 0x00000000151372ca */ /* 0x000fe200000e0000 */
[----:B------:R-:W-:Y:S01]  /*5af0*/  UIADD3 UR40, UP1, UR38, 0x1f0, URZ ;  /* 0x000001f026287890 */ /* 0x000fe2000ff3e03f */
[----:B------:R-:W-:Y:S01]  /*5b00*/  R2UR UR8, R7 ;  /* 0x00000000070872ca */ /* 0x000fe200000e0000 */
[----:B------:R-:W-:Y:S01]  /*5b10*/  UIADD3.X UR15, URZ, UR39, URZ, UP0, !UPT ;  /* 0x000000273f0f7290 */ /* 0x000fe200087fe43f */
[----:B------:R-:W-:Y:S01]  /*5b20*/  ISETP.GT.AND P1, PT, R4, 0x1, PT ;  /* 0x000000010400780c */ /* 0x000fe20003f24270 */
[----:B------:R-:W-:Y:S01]  /*5b30*/  UIADD3 UR26, UR34, 0x40, URZ ;  /* 0x00000040221a7890 */ /* 0x000fe2000fffe03f */
[----:B------:R-:W-:Y:S01]  /*5b40*/  VIADD R14, R14, 0x1 ;  /* 0x000000010e0e7836 */ /* 0x000fe20000000000 */
[----:B------:R-:W-:Y:S01]  /*5b50*/  UIADD3.X UR41, URZ, UR39, URZ, UP1, !UPT ;  /* 0x000000273f297290 */ /* 0x000fe20008ffe43f */
[----:B------:R-:W-:Y:S01]  /*5b60*/  VIADD R22, R22, 0x80 ;  /* 0x0000008016167836 */ /* 0x000fe20000000000 */
[----:B------:R-:W-:-:S02]  /*5b70*/  UIADD3 UR32, UR24, 0x100, URZ ;  /* 0x0000010018207890 */ /* 0x000fc4000fffe03f */
[----:B------:R-:W-:Y:S01]  /*5b80*/  UIADD3 UR24, UR24, 0x4100, URZ ;  /* 0x0000410018187890 */ /* 0x000fe2000fffe03f */
[----:B------:R-:W-:Y:S01]  /*5b90*/  ISETP.NE.AND P0, PT, R14, 0x5, PT ;  /* 0x000000050e00780c */ /* 0x000fe20003f05270 */
[----:B------:R-:W-:Y:S01]  /*5ba0*/  UMOV UR22, 0x0 ;  /* 0x0000000000167882 */ /* 0x000fe20000000000 */
[----:B------:R-:W-:Y:S01]  /*5bb0*/  UMOV UR23, 0x10000000 ;  /* 0x1000000000177882 */ /* 0x000fe20000000000 */
[----:B------:R-:W-:Y:S01]  /*5bc0*/  UIADD3 UR16, UR8, 0x28100, URZ ;  /* 0x0002810008107890 */ /* 0x000fe2000fffe03f */
[----:B------:R-:W-:Y:S01]  /*5bd0*/  SEL R20, RZ, 0x1, P0 ;  /* 0x00000001ff147807 */ /* 0x000fe20000000000 */
[----:B------:R-:W-:Y:S01]  /*5be0*/  UIADD3 UR8, UR8, 0x29900, URZ ;  /* 0x0002990008087890 */ /* 0x000fe2000fffe03f */
[----:B------:R0:W-:Y:S01]  /*5bf0*/  UTMALDG.3D [UR32], [UR14], desc[UR22] ;  /* 0x000016200e0075b4 */ /* 0x0001e20008011000 */
[----:B------:R-:W-:Y:S01]  /*5c00*/  UMOV UR25, UR33 ;  /* 0x0000002100197c82 */ /* 0x000fe20008000000 */
[----:B------:R-:W-:Y:S01]  /*5c10*/  UMOV UR28, UR36 ;  /* 0x00000024001c7c82 */ /* 0x000fe20008000000 */
[----:B------:R-:W-:Y:S01]  /*5c20*/  UMOV UR27, UR35 ;  /* 0x00000023001b7c82 */ /* 0x000fe20008000000 */
[----:B------:R-:W-:Y:S01]  /*5c30*/  UMOV UR13, 0x30000 ;  /* 0x00030000000d7882 */ /* 0x000fe20000000000 */
[----:B------:R-:W-:Y:S01]  /*5c40*/  UMOV UR17, UR33 ;  /* 0x0000002100117c82 */ /* 0x000fe20008000000 */
[----:B------:R-:W-:Y:S01]  /*5c50*/  UMOV UR18, UR34 ;  /* 0x0000002200127c82 */ /* 0x000fe20008000000 */
[----:B------:R-:W-:Y:S01]  /*5c60*/  UMOV UR20, UR36 ;  /* 0x0000002400147c82 */ /* 0x000fe20008000000 */
[----:B------:R-:W-:Y:S01]  /*5c70*/  UMOV UR9, UR33 ;  /* 0x0000002100097c82 */ /* 0x000fe20008000000 */
[----:B------:R-:W-:Y:S01]  /*5c80*/  UMOV UR11, UR19 ;  /* 0x00000013000b7c82 */ /* 0x000fe20008000000 */
[----:B------:R-:W-:Y:S01]  /*5c90*/  UMOV UR12, UR36 ;  /* 0x00000024000c7c82 */ /* 0x000fe20008000000 */
[----:B------:R0:W-:Y:S01]  /*5ca0*/  UTMALDG.3D [UR24], [UR14], desc[UR22] ;  /* 0x000016180e0075b4 */ /* 0x0001e20008011000 */
[----:B------:R-:W-:Y:S01]  /*5cb0*/  UMOV UR10, UR26 ;  /* 0x0000001a000a7c82 */ /* 0x000fe20008000000 */
[----:B------:R-:W-:-:S02]  /*5cc0*/  LOP3.LUT R5, R5, R20, RZ, 0x3c, !PT ;  /* 0x0000001405057212 */ /* 0x000fc400078e3cff */
[----:B------:R-:W-:Y:S01]  /*5cd0*/  SEL R14, R14, RZ, P0 ;  /* 0x000000ff0e0e7207 */ /* 0x000fe20000000000 */
[----:B------:R0:W-:Y:S01]  /*5ce0*/  UTMALDG.3D.MULTICAST [UR16], [UR40], UR13, desc[UR22] ;  /* 0x00001610280073b4 */ /* 0x0001e2000801180d */
[----:B------:R0:W-:Y:S02]  /*5cf0*/  UTMALDG.3D.MULTICAST [UR8], [UR40], UR13, desc[UR22] ;  /* 0x00001608280073b4 */ /* 0x0001e4000801180d */
[----:B0-----:R-:W-:Y:S05]  /*5d00*/  @P1 BRA `(.L_x_94) ;  /* 0xfffffffc00101947 */ /* 0x001fea000383ffff */
.L_x_91:
[----:B------:R-:W-:Y:S05]  /*5d10*/  BSYNC B1 ;  /* 0x0000000000017941 */ /* 0x000fea0003800000 */
.L_x_90:
[----:B------:R-:W-:Y:S01]  /*5d20*/  LOP3.LUT P1, RZ, R11, 0xff, RZ, 0xc0, !PT ;  /* 0x000000ff0bff7812 */ /* 0x000fe2000782c0ff */
[C---:B------:R-:W-:Y:S01]  /*5d30*/  IMAD.IADD R6, R10.reuse, 0x1, R3 ;  /* 0x000000010a067824 */ /* 0x040fe200078e0203 */
[----:B------:R-:W-:Y:S01]  /*5d40*/  ULDC.64 UR8, c[0x0][0x650] ;  /* 0x0001940000087ab9 */ /* 0x000fe20000000a00 */
[----:B------:R-:W-:Y:S01]  /*5d50*/  ISETP.GE.U32.AND P2, PT, R10, 0x5, PT ;  /* 0x000000050a00780c */ /* 0x000fe20003f46070 */
[----:B------:R-:W-:Y:S01]  /*5d60*/  BSSY B1, `(.L_x_95) ;  /* 0x000006b000017945 */ /* 0x000fe20003800000 */
[----:B------:R-:W-:Y:S01]  /*5d70*/  IMAD.MOV.U32 R13, RZ, RZ, -0x1 ;  /* 0xffffffffff0d7424 */ /* 0x000fe200078e00ff */
[----:B------:R-:W-:Y:S01]  /*5d80*/  ISETP.GT.U32.AND P0, PT, R6, 0x4, PT ;  /* 0x000000040600780c */ /* 0x000fe20003f04070 */
[----:B------:R-:W-:Y:S01]  /*5d90*/  IMAD.MOV.U32 R20, RZ, RZ, -0x1 ;  /* 0xffffffffff147424 */ /* 0x000fe200078e00ff */
[----:B------:R-:W-:Y:S02]  /*5da0*/  PRMT R11, RZ, 0x7610, R11 ;  /* 0x00007610ff0b7816 */ /* 0x000fe4000000000b */
[----:B------:R-:W-:-:S03]  /*5db0*/  ISETP.LT.U32.AND P0, PT, R10, 0x5, P0 ;  /* 0x000000050a00780c */ /* 0x000fc60000701070 */
[----:B------:R-:W0:Y:S01]  /*5dc0*/  @P1 S2R R5, SR_CgaCtaId ;  /* 0x0000000000051919 */ /* 0x000e220000008800 */
[----:B------:R-:W-:-:S04]  /*5dd0*/  @P1 MOV R4, 0x400 ;  /* 0x0000040000041802 */ /* 0x000fc80000000f00 */
[----:B0-----:R-:W-:Y:S01]  /*5de0*/  @P1 LEA R3, R5, R4, 0x18 ;  /* 0x0000000405031211 */ /* 0x001fe200078ec0ff */
[----:B------:R-:W-:-:S03]  /*5df0*/  IMAD.WIDE.U32 R4, R6, -0x33333333, RZ ;  /* 0xcccccccd06047825 */ /* 0x000fc600078e00ff */
[----:B------:R0:W-:Y:S01]  /*5e00*/  @P1 SYNCS.ARRIVE.TRANS64.A1T0 RZ, [R3+URZ+0x68], RZ ;  /* 0x000068ff03ff19a7 */ /* 0x0001e2000810003f */
[----:B------:R-:W-:Y:S02]  /*5e10*/  IADD3 R16, P1, R16, UR30, RZ ;  /* 0x0000001e10107c10 */ /* 0x000fe4000ff3e0ff */
[----:B------:R-:W-:Y:S02]  /*5e20*/  SHF.R.U32.HI R5, RZ, 0x2, R5 ;  /* 0x00000002ff057819 */ /* 0x000fe40000011605 */
[----:B------:R-:W-:Y:S02]  /*5e30*/  IADD3.X R17, R17, UR7, RZ, P1, !PT ;  /* 0x0000000711117c10 */ /* 0x000fe40008ffe4ff */
[----:B------:R-:W-:Y:S02]  /*5e40*/  PRMT R4, RZ, 0x7610, R4 ;  /* 0x00007610ff047816 */ /* 0x000fe40000000004 */
[----:B0-----:R-:W-:Y:S02]  /*5e50*/  SEL R3, RZ, 0x1, !P0 ;  /* 0x00000001ff037807 */ /* 0x001fe40004000000 */
[----:B------:R-:W-:-:S02]  /*5e60*/  ISETP.GE.U32.AND P0, PT, R16, UR8, PT ;  /* 0x0000000810007c0c */ /* 0x000fc4000bf06070 */
[----:B------:R-:W-:Y:S01]  /*5e70*/  LOP3.LUT R0, R0, R3, RZ, 0x3c, !PT ;  /* 0x0000000300007212 */ /* 0x000fe200078e3cff */
[----:B------:R-:W-:Y:S01]  /*5e80*/  IMAD R3, R5, -0x5, R6 ;  /* 0xfffffffb05037824 */ /* 0x000fe200078e0206 */
[----:B------:R-:W-:Y:S01]  /*5e90*/  ISETP.GE.U32.AND.EX P0, PT, R17, UR9, PT, P0 ;  /* 0x0000000911007c0c */ /* 0x000fe2000bf06100 */
[----:B------:R-:W-:Y:S01]  /*5ea0*/  IMAD.MOV.U32 R6, RZ, RZ, -0x1 ;  /* 0xffffffffff067424 */ /* 0x000fe200078e00ff */
[----:B------:R-:W-:-:S11]  /*5eb0*/  @P2 LOP3.LUT R0, R0, 0x1, R5, 0x78, !PT ;  /* 0x0000000100002812 */ /* 0x000fd600078e7805 */
[----:B------:R-:W-:Y:S05]  /*5ec0*/  @P0 BRA `(.L_x_96) ;  /* 0x0000000400500947 */ /* 0x000fea0003800000 */
[----:B------:R-:W0:Y:S01]  /*5ed0*/  S2R R15, SR_CTAID.X ;  /* 0x00000000000f7919 */ /* 0x000e220000002500 */
[----:B------:R-:W-:Y:S01]  /*5ee0*/  ULDC.64 UR8, c[0x0][0x628] ;  /* 0x00018a0000087ab9 */ /* 0x000fe20000000a00 */
[----:B------:R-:W1:Y:S01]  /*5ef0*/  LDC R20, c[0x0][0x144] ;  /* 0x00005100ff147b82 */ /* 0x000e620000000800 */
[----:B------:R-:W-:Y:S01]  /*5f00*/  ISETP.NE.U32.AND P0, PT, RZ, UR8, PT ;  /* 0x00000008ff007c0c */ /* 0x000fe2000bf05070 */
[----:B------:R-:W2:Y:S01]  /*5f10*/  S2R R13, SR_CTAID.Y ;  /* 0x00000000000d7919 */ /* 0x000ea20000002600 */
[----:B------:R-:W-:Y:S01]  /*5f20*/  ULDC UR11, c[0x0][0x630] ;  /* 0x00018c00000b7ab9 */ /* 0x000fe20000000800 */
[----:B------:R-:W-:Y:S01]  /*5f30*/  ULDC UR12, c[0x0][0x150] ;  /* 0x00005400000c7ab9 */ /* 0x000fe20000000800 */
[----:B------:R-:W-:Y:S01]  /*5f40*/  ISETP.NE.AND.EX P0, PT, RZ, UR9, PT, P0 ;  /* 0x00000009ff007c0c */ /* 0x000fe2000bf05300 */
[----:B------:R-:W-:Y:S02]  /*5f50*/  IMAD.MOV.U32 R4, RZ, RZ, R16 ;  /* 0x000000ffff047224 */ /* 0x000fe400078e0010 */
[----:B------:R-:W-:Y:S01]  /*5f60*/  IMAD.MOV.U32 R5, RZ, RZ, R17 ;  /* 0x000000ffff057224 */ /* 0x000fe200078e0011 */
[----:B0-----:R-:W-:-:S09]  /*5f70*/  I2FP.F32.U32 R22, R15 ;  /* 0x0000000f00167245 */ /* 0x001fd20000201000 */
[----:B------:R-:W-:Y:S05]  /*5f80*/  @!P0 BRA `(.L_x_97) ;  /* 0x0000000000288947 */ /* 0x000fea0003800000 */
[----:B------:R-:W-:Y:S02]  /*5f90*/  ULDC UR10, c[0x0][0x634] ;  /* 0x00018d00000a7ab9 */ /* 0x000fe40000000800 */
[----:B------:R-:W-:-:S05]  /*5fa0*/  IADD3 R5, P0, R16, UR10, RZ ;  /* 0x0000000a10057c10 */ /* 0x000fca000ff1e0ff */
[----:B------:R-:W-:-:S04]  /*5fb0*/  IMAD.X R21, RZ, RZ, R17, P0 ;  /* 0x000000ffff157224 */ /* 0x000fc800000e0611 */
[----:B------:R-:W-:-:S04]  /*5fc0*/  IMAD.WIDE.U32 R6, R21, UR8, RZ ;  /* 0x0000000815067c25 */ /* 0x000fc8000f8e00ff */
[----:B------:R-:W-:-:S04]  /*5fd0*/  IMAD.WIDE.U32 R6, P0, R5, UR9, R6 ;  /* 0x0000000905067c25 */ /* 0x000fc8000f800006 */
[----:B------:R-:W-:-:S04]  /*5fe0*/  IMAD.WIDE.U32 R4, R5, UR8, RZ ;  /* 0x0000000805047c25 */ /* 0x000fc8000f8e00ff */
[----:B------:R-:W-:Y:S01]  /*5ff0*/  IMAD.MOV.U32 R4, RZ, RZ, R7 ;  /* 0x000000ffff047224 */ /* 0x000fe200078e0007 */
[----:B------:R-:W-:Y:S01]  /*6000*/  IADD3 RZ, P1, R5, R6, RZ ;  /* 0x0000000605ff7210 */ /* 0x000fe20007f3e0ff */
[----:B------:R-:W-:-:S04]  /*6010*/  IMAD.X R5, RZ, RZ, RZ, P0 ;  /* 0x000000ffff057224 */ /* 0x000fc800000e06ff */
[----:B------:R-:W-:-:S08]  /*6020*/  IMAD.WIDE.U32.X R4, R21, UR9, R4, P1 ;  /* 0x0000000915047c25 */ /* 0x000fd000088e0404 */
.L_x_97:
[----:B------:R-:W-:Y:S01]  /*6030*/  FMUL R22, R22, UR12 ;  /* 0x0000000c16167c20 */ /* 0x000fe20008400000 */
[--C-:B------:R-:W-:Y:S01]  /*6040*/  SHF.R.U64 R14, R4, UR11, R5.reuse ;  /* 0x0000000b040e7c19 */ /* 0x100fe20008001205 */
[----:B------:R-:W-:Y:S01]  /*6050*/  ULDC.64 UR8, c[0x0][0x620] ;  /* 0x0001880000087ab9 */ /* 0x000fe20000000a00 */
[----:B------:R-:W-:Y:S01]  /*6060*/  SHF.R.U32.HI R4, RZ, UR11, R5 ;  /* 0x0000000bff047c19 */ /* 0x000fe20008011605 */
[----:B------:R-:W-:Y:S01]  /*6070*/  ULDC.64 UR10, c[0x0][0x640] ;  /* 0x00019000000a7ab9 */ /* 0x000fe20000000a00 */
[----:B------:R-:W-:Y:S01]  /*6080*/  IADD3 R5, P0, RZ, -R14, RZ ;  /* 0x8000000eff057210 */ /* 0x000fe20007f1e0ff */
[----:B------:R-:W0:Y:S04]  /*6090*/  F2I.U32.TRUNC.NTZ R22, R22 ;  /* 0x0000001600167305 */ /* 0x000e28000020f000 */
[----:B------:R-:W-:Y:S01]  /*60a0*/  IMAD.X R4, RZ, RZ, ~R4, P0 ;  /* 0x000000ffff047224 */ /* 0x000fe200000e0e04 */
[----:B------:R-:W-:-:S03]  /*60b0*/  ISETP.NE.U32.AND P0, PT, RZ, UR10, PT ;  /* 0x0000000aff007c0c */ /* 0x000fc6000bf05070 */
[----:B------:R-:W-:Y:S01]  /*60c0*/  IMAD R4, R4, UR8, RZ ;  /* 0x0000000804047c24 */ /* 0x000fe2000f8e02ff */
[----:B------:R-:W-:-:S03]  /*60d0*/  ISETP.NE.AND.EX P0, PT, RZ, UR11, PT, P0 ;  /* 0x0000000bff007c0c */ /* 0x000fc6000bf05300 */
[C---:B------:R-:W-:Y:S01]  /*60e0*/  IMAD R7, R5.reuse, UR9, R4 ;  /* 0x0000000905077c24 */ /* 0x040fe2000f8e0204 */
[----:B------:R-:W-:Y:S01]  /*60f0*/  ULDC UR9, c[0x0][0x154] ;  /* 0x0000550000097ab9 */ /* 0x000fe20000000800 */
[----:B------:R-:W-:Y:S01]  /*6100*/  IMAD.WIDE.U32 R4, R5, UR8, R16 ;  /* 0x0000000805047c25 */ /* 0x000fe2000f8e0010 */
[----:B------:R-:W-:-:S03]  /*6110*/  ULDC UR8, c[0x0][0x618] ;  /* 0x0001860000087ab9 */ /* 0x000fc60000000800 */
[----:B0-----:R-:W-:Y:S02]  /*6120*/  IMAD.MOV R6, RZ, RZ, -R22 ;  /* 0x000000ffff067224 */ /* 0x001fe400078e0a16 */
[----:B------:R-:W-:Y:S02]  /*6130*/  IMAD.IADD R5, R5, 0x1, R7 ;  /* 0x0000000105057824 */ /* 0x000fe400078e0207 */
[----:B-1----:R-:W-:Y:S01]  /*6140*/  IMAD R15, R20, R6, R15 ;  /* 0x00000006140f7224 */ /* 0x002fe200078e020f */
[----:B--2---:R-:W-:Y:S01]  /*6150*/  I2FP.F32.U32 R6, R13 ;  /* 0x0000000d00067245 */ /* 0x004fe20000201000 */
[----:B------:R-:W0:Y:S01]  /*6160*/  LDC R20, c[0x0][0x148] ;  /* 0x00005200ff147b82 */ /* 0x000e220000000800 */
[--C-:B------:R-:W-:Y:S02]  /*6170*/  SHF.R.U64 R21, R4, UR8, R5.reuse ;  /* 0x0000000804157c19 */ /* 0x100fe40008001205 */
[----:B------:R-:W-:Y:S01]  /*6180*/  SHF.R.U32.HI R4, RZ, UR8, R5 ;  /* 0x00000008ff047c19 */ /* 0x000fe20008011605 */
[----:B------:R-:W-:Y:S01]  /*6190*/  FMUL R6, R6, UR9 ;  /* 0x0000000906067c20 */ /* 0x000fe20008400000 */
[----:B------:R-:W-:-:S02]  /*61a0*/  ULDC UR8, c[0x0][0x608] ;  /* 0x0001820000087ab9 */ /* 0x000fc40000000800 */
[--C-:B------:R-:W-:Y:S01]  /*61b0*/  SHF.R.U64 R23, R21, UR8, R4.reuse ;  /* 0x0000000815177c19 */ /* 0x100fe20008001204 */
[----:B------:R1:W2:Y:S01]  /*61c0*/  F2I.U32.TRUNC.NTZ R24, R6 ;  /* 0x0000000600187305 */ /* 0x0002a2000020f000 */
[----:B------:R-:W-:Y:S01]  /*61d0*/  SHF.R.U32.HI R4, RZ, UR8, R4 ;  /* 0x00000008ff047c19 */ /* 0x000fe20008011604 */
[----:B------:R-:W-:-:S03]  /*61e0*/  ULDC UR8, c[0x0][0x658] ;  /* 0x0001960000087ab9 */ /* 0x000fc60000000800 */
[--C-:B------:R-:W-:Y:S02]  /*61f0*/  SHF.R.U64 R22, R23, UR8, R4.reuse ;  /* 0x0000000817167c19 */ /* 0x100fe40008001204 */
[----:B------:R-:W-:-:S03]  /*6200*/  SHF.R.U32.HI R25, RZ, UR8, R4 ;  /* 0x00000008ff197c19 */ /* 0x000fc60008011604 */
[----:B------:R-:W-:Y:S02]  /*6210*/  IMAD.MOV.U32 R4, RZ, RZ, R22 ;  /* 0x000000ffff047224 */ /* 0x000fe400078e0016 */
[----:B------:R-:W-:Y:S01]  /*6220*/  IMAD.MOV.U32 R5, RZ, RZ, R25 ;  /* 0x000000ffff057224 */ /* 0x000fe200078e0019 */
[----:B-1----:R-:W-:Y:S06]  /*6230*/  @!P0 BRA `(.L_x_98) ;  /* 0x0000000000288947 */ /* 0x002fec0003800000 */
        /* <DEDUP_REMOVED lines=10> */
.L_x_98:
[----:B------:R-:W-:Y:S01]  /*62e0*/  ISETP.NE.AND P0, PT, R2, 0x1, PT ;  /* 0x000000010200780c */ /* 0x000fe20003f05270 */
[----:B------:R-:W-:Y:S01]  /*62f0*/  ULDC UR8, c[0x0][0x648] ;  /* 0x0001920000087ab9 */ /* 0x000fe20000000800 */
[----:B------:R-:W-:Y:S01]  /*6300*/  LOP3.LUT R23, R23, UR6, RZ, 0xc0, !PT ;  /* 0x0000000617177c12 */ /* 0x000fe2000f8ec0ff */
[----:B--2---:R-:W-:Y:S01]  /*6310*/  IMAD.MOV R24, RZ, RZ, -R24 ;  /* 0x000000ffff187224 */ /* 0x004fe200078e0a18 */
[----:B------:R-:W-:Y:S01]  /*6320*/  SHF.R.U64 R4, R4, UR8, R5 ;  /* 0x0000000804047c19 */ /* 0x000fe20008001205 */
[----:B------:R-:W-:Y:S01]  /*6330*/  ULDC UR8, c[0x0][0x638] ;  /* 0x00018e0000087ab9 */ /* 0x000fe20000000800 */
[----:B------:R-:W-:Y:S01]  /*6340*/  LOP3.LUT R21, R21, UR4, RZ, 0xc0, !PT ;  /* 0x0000000415157c12 */ /* 0x000fe2000f8ec0ff */
[----:B------:R-:W-:Y:S01]  /*6350*/  ULDC UR9, c[0x0][0x610] ;  /* 0x0001840000097ab9 */ /* 0x000fe20000000800 */
[----:B------:R-:W-:Y:S02]  /*6360*/  IMAD.MOV.U32 R6, RZ, RZ, R14 ;  /* 0x000000ffff067224 */ /* 0x000fe400078e000e */
[----:B------:R-:W-:-:S02]  /*6370*/  IMAD.MOV R5, RZ, RZ, -R4 ;  /* 0x000000ffff057224 */ /* 0x000fc400078e0a04 */
[----:B------:R-:W-:Y:S02]  /*6380*/  IMAD R4, R4, UR5, R23 ;  /* 0x0000000504047c24 */ /* 0x000fe4000f8e0217 */
[----:B0-----:R-:W-:Y:S02]  /*6390*/  @P0 IMAD R15, R20, R24, R13 ;  /* 0x00000018140f0224 */ /* 0x001fe400078e020d */
[----:B------:R-:W-:Y:S01]  /*63a0*/  IMAD R22, R5, UR8, R22 ;  /* 0x0000000805167c24 */ /* 0x000fe2000f8e0216 */
[----:B------:R-:W-:Y:S01]  /*63b0*/  ULDC UR8, c[0x0][0x600] ;  /* 0x0001800000087ab9 */ /* 0x000fe20000000800 */
[----:B------:R-:W-:Y:S02]  /*63c0*/  IMAD R15, R4, UR9, R15 ;  /* 0x00000009040f7c24 */ /* 0x000fe4000f8e020f */
[----:B------:R-:W-:Y:S02]  /*63d0*/  IMAD R22, R22, UR8, R21 ;  /* 0x0000000816167c24 */ /* 0x000fe4000f8e0215 */
[----:B------:R-:W-:-:S03]  /*63e0*/  IMAD.MOV.U32 R4, RZ, RZ, 0x1 ;  /* 0x00000001ff047424 */ /* 0x000fc600078e00ff */
[----:B------:R-:W-:Y:S02]  /*63f0*/  SEL R20, R22, R15, !P0 ;  /* 0x0000000f16147207 */ /* 0x000fe40004000000 */
[----:B------:R-:W-:-:S07]  /*6400*/  SEL R13, R15, R22, !P0 ;  /* 0x000000160f0d7207 */ /* 0x000fce0004000000 */
.L_x_96:
[----:B------:R-:W-:Y:S05]  /*6410*/  BSYNC B1 ;  /* 0x0000000000017941 */ /* 0x000fea0003800000 */
.L_x_95:
[----:B------:R-:W-:-:S13]  /*6420*/  LOP3.LUT P0, RZ, R4, 0xff, RZ, 0xc0, !PT ;  /* 0x000000ff04ff7812 */ /* 0x000fda000780c0ff */
[----:B------:R-:W-:Y:S05]  /*6430*/  @P0 BRA `(.L_x_99) ;  /* 0xfffffff4000c0947 */ /* 0x000fea000383ffff */
[----:B------:R-:W-:Y:S05]  /*6440*/  BSYNC B0 ;  /* 0x0000000000007941 */ /* 0x000fea0003800000 */
.L_x_88:
[----:B------:R-:W-:-:S03]  /*6450*/  UMOV UR8, 0xffffffff ;  /* 0xffffffff00087882 */ /* 0x000fc60000000000 */
[----:B------:R-:W-:Y:S05]  /*6460*/  BRA.DIV UR8, `(.L_x_100) ;  /* 0x0000000608387947 */ /* 0x000fea000b800000 */
[----:B------:R-:W-:-:S13]  /*6470*/  ELECT P6, URZ, PT ;  /* 0x00000000003f782f */ /* 0x000fda00038c0000 */
.L_x_115:
[----:B------:R-:W-:Y:S04]  /*6480*/  BSSY B0, `(.L_x_101) ;  /* 0x0000034000007945 */ /* 0x000fe80003800000 */
[----:B------:R-:W-:Y:S05]  /*6490*/  @!P6 BRA `(.L_x_102) ;  /* 0x0000000000c8e947 */ /* 0x000fea0003800000 */
[----:B------:R-:W-:-:S04]  /*64a0*/  LOP3.LUT R19, R19, 0x2, RZ, 0xfc, !PT ;  /* 0x0000000213137812 */ /* 0x000fc800078efcff */
[----:B------:R-:W-:-:S13]  /*64b0*/  ISETP.NE.AND P0, PT, R19, 0x3, PT ;  /* 0x000000031300780c */ /* 0x000fda0003f05270 */
[----:B------:R-:W-:Y:S05]  /*64c0*/  @!P0 BRA `(.L_x_103) ;  /* 0x0000000000048947 */ /* 0x000fea0003800000 */
[----:B------:R-:W-:Y:S01]  /*64d0*/  BPT.TRAP 0x1 ;  /* 0x000000040000795c */ /* 0x000fe20000300000 */
.L_x_103:
[----:B------:R-:W0:Y:S01]  /*64e0*/  S2R R5, SR_CgaCtaId ;  /* 0x0000000000057919 */ /* 0x000e220000008800 */
[----:B------:R-:W-:Y:S02]  /*64f0*/  MOV R2, 0x400 ;  /* 0x0000040000027802 */ /* 0x000fe40000000f00 */
[----:B------:R-:W-:Y:S02]  /*6500*/  SHF.L.U32 R4, R0, 0x1f, RZ ;  /* 0x0000001f00047819 */ /* 0x000fe400000006ff */
[----:B0-----:R-:W-:-:S05]  /*6510*/  LEA R2, R5, R2, 0x18 ;  /* 0x0000000205027211 */ /* 0x001fca00078ec0ff */
[----:B------:R-:W-:-:S04]  /*6520*/  VIADD R2, R2, 0x28 ;  /* 0x0000002802027836 */ /* 0x000fc80000000000 */
[C---:B------:R-:W-:Y:S02]  /*6530*/  IMAD R7, R3.reuse, 0x8, R2 ;  /* 0x0000000803077824 */ /* 0x040fe400078e0202 */
[----:B------:R-:W-:Y:S02]  /*6540*/  VIADD R3, R3, 0x1 ;  /* 0x0000000103037836 */ /* 0x000fe40000000000 */
[----:B------:R-:W0:Y:S03]  /*6550*/  SYNCS.PHASECHK.TRANS64.TRYWAIT P0, [R7+URZ], R4 ;  /* 0x00000004070075a7 */ /* 0x000e26000800017f */
[----:B------:R-:W-:-:S04]  /*6560*/  ISETP.NE.AND P1, PT, R3, 0x5, PT ;  /* 0x000000050300780c */ /* 0x000fc80003f25270 */
[----:B------:R-:W-:Y:S02]  /*6570*/  SEL R5, RZ, 0x1, P1 ;  /* 0x00000001ff057807 */ /* 0x000fe40000800000 */
[----:B------:R-:W-:Y:S02]  /*6580*/  SEL R3, R3, RZ, P1 ;  /* 0x000000ff03037207 */ /* 0x000fe40000800000 */
[----:B------:R-:W-:-:S03]  /*6590*/  LOP3.LUT R6, R0, R5, RZ, 0x3c, !PT ;  /* 0x0000000500067212 */ /* 0x000fc600078e3cff */
[----:B------:R-:W-:Y:S01]  /*65a0*/  IMAD R8, R3, 0x8, R2 ;  /* 0x0000000803087824 */ /* 0x000fe200078e0202 */
[----:B------:R-:W-:Y:S01]  /*65b0*/  SHF.L.U32 R5, R6, 0x1f, RZ ;  /* 0x0000001f06057819 */ /* 0x000fe200000006ff */
[----:B0-----:R-:W-:Y:S06]  /*65c0*/  @!P0 BRA `(.L_x_104) ;  /* 0x0000000400008947 */ /* 0x001fec0003800000 */
.L_x_116:
[----:B------:R-:W1:Y:S01]  /*65d0*/  SYNCS.PHASECHK.TRANS64.TRYWAIT P0, [R8+URZ], R5 ;  /* 0x00000005080075a7 */ /* 0x000e62000800017f */
[----:B------:R-:W-:-:S05]  /*65e0*/  VIADD R0, R3, 0x1 ;  /* 0x0000000103007836 */ /* 0x000fca0000000000 */
[----:B------:R-:W-:-:S04]  /*65f0*/  ISETP.NE.AND P1, PT, R0, 0x5, PT ;  /* 0x000000050000780c */ /* 0x000fc80003f25270 */
[----:B------:R-:W-:Y:S02]  /*6600*/  SEL R3, RZ, 0x1, P1 ;  /* 0x00000001ff037807 */ /* 0x000fe40000800000 */
[----:B0-----:R-:W-:Y:S02]  /*6610*/  SEL R7, R0, RZ, P1 ;  /* 0x000000ff00077207 */ /* 0x001fe40000800000 */
[----:B------:R-:W-:-:S03]  /*6620*/  LOP3.LUT R6, R6, R3, RZ, 0x3c, !PT ;  /* 0x0000000306067212 */ /* 0x000fc600078e3cff */
[----:B------:R-:W-:Y:S01]  /*6630*/  IMAD R9, R7, 0x8, R2 ;  /* 0x0000000807097824 */ /* 0x000fe200078e0202 */
[----:B------:R-:W-:Y:S01]  /*6640*/  SHF.L.U32 R4, R6, 0x1f, RZ ;  /* 0x0000001f06047819 */ /* 0x000fe200000006ff */
[----:B-1----:R-:W-:Y:S06]  /*6650*/  @!P0 BRA `(.L_x_105) ;  /* 0x0000000000f08947 */ /* 0x002fec0003800000 */
.L_x_117:
[----:B------:R-:W1:Y:S01]  /*6660*/  SYNCS.PHASECHK.TRANS64.TRYWAIT P0, [R9+URZ], R4 ;  /* 0x00000004090075a7 */ /* 0x000e62000800017f */
[----:B------:R-:W-:-:S05]  /*6670*/  VIADD R0, R7, 0x1 ;  /* 0x0000000107007836 */ /* 0x000fca0000000000 */
[----:B------:R-:W-:-:S04]  /*6680*/  ISETP.NE.AND P1, PT, R0, 0x5, PT ;  /* 0x000000050000780c */ /* 0x000fc80003f25270 */
[----:B------:R-:W-:Y:S02]  /*6690*/  SEL R3, RZ, 0x1, P1 ;  /* 0x00000001ff037807 */ /* 0x000fe40000800000 */
[----:B------:R-:W-:Y:S02]  /*66a0*/  SEL R7, R0, RZ, P1 ;  /* 0x000000ff00077207 */ /* 0x000fe40000800000 */
[----:B------:R-:W-:-:S03]  /*66b0*/  LOP3.LUT R11, R6, R3, RZ, 0x3c, !PT ;  /* 0x00000003060b7212 */ /* 0x000fc600078e3cff */
[----:B------:R-:W-:Y:S01]  /*66c0*/  IMAD R6, R7, 0x8, R2 ;  /* 0x0000000807067824 */ /* 0x000fe200078e0202 */
[----:B0-----:R-:W-:Y:S01]  /*66d0*/  SHF.L.U32 R5, R11, 0x1f, RZ ;  /* 0x0000001f0b057819 */ /* 0x001fe200000006ff */
[----:B-1----:R-:W-:Y:S06]  /*66e0*/  @!P0 BRA `(.L_x_106) ;  /* 0x0000000000e08947 */ /* 0x002fec0003800000 */
.L_x_118:
[----:B------:R-:W1:Y:S01]  /*66f0*/  SYNCS.PHASECHK.TRANS64.TRYWAIT P0, [R6+URZ], R5 ;  /* 0x00000005060075a7 */ /* 0x000e62000800017f */
[----:B------:R-:W-:-:S05]  /*6700*/  VIADD R0, R7, 0x1 ;  /* 0x0000000107007836 */ /* 0x000fca0000000000 */
[----:B------:R-:W-:-:S04]  /*6710*/  ISETP.NE.AND P1, PT, R0, 0x5, PT ;  /* 0x000000050000780c */ /* 0x000fc80003f25270 */
[----:B0-----:R-:W-:Y:S02]  /*6720*/  SEL R4, RZ, 0x1, P1 ;  /* 0x00000001ff047807 */ /* 0x001fe40000800000 */
[----:B------:R-:W-:Y:S02]  /*6730*/  SEL R3, R0, RZ, P1 ;  /* 0x000000ff00037207 */ /* 0x000fe40000800000 */
[----:B------:R-:W-:Y:S01]  /*6740*/  LOP3.LUT R0, R11, R4, RZ, 0x3c, !PT ;  /* 0x000000040b007212 */ /* 0x000fe200078e3cff */
[----:B-1----:R-:W-:Y:S06]  /*6750*/  @!P0 BRA `(.L_x_107) ;  /* 0x0000000000d88947 */ /* 0x002fec0003800000 */
.L_x_119:
[----:B------:R-:W-:Y:S01]  /*6760*/  IMAD R3, R3, 0x8, R2 ;  /* 0x0000000803037824 */ /* 0x000fe200078e0202 */
[----:B------:R-:W-:-:S07]  /*6770*/  SHF.L.U32 R0, R0, 0x1f, RZ ;  /* 0x0000001f00007819 */ /* 0x000fce00000006ff */
.L_x_108:
[----:B-1----:R1:W2:Y:S02]  /*6780*/  SYNCS.PHASECHK.TRANS64.TRYWAIT P0, [R3+URZ], R0 ;  /* 0x00000000030075a7 */ /* 0x0022a4000800017f */
[----:B--2---:R-:W-:Y:S05]  /*6790*/  @!P0 NANOSLEEP.SYNCS 0x989680 ;  /* 0x009896800000895d */ /* 0x004fea0003900000 */
[----:B------:R-:W2:Y:S02]  /*67a0*/  @!P0 SYNCS.PHASECHK.TRANS64 P0, [R3+URZ], R0 ;  /* 0x00000000030085a7 */ /* 0x000ea4000800007f */
[----:B--2---:R-:W-:Y:S05]  /*67b0*/  @!P0 BRA `(.L_x_108) ;  /* 0xfffffffc00f08947 */ /* 0x004fea000383ffff */
.L_x_102:
[----:B------:R-:W-:Y:S05]  /*67c0*/  BSYNC B0 ;  /* 0x0000000000007941 */ /* 0x000fea0003800000 */
.L_x_101:
[----:B------:R-:W-:Y:S05]  /*67d0*/  EXIT ;  /* 0x000000000000794d */ /* 0x000fea0003800000 */
.L_x_21:
[----:B---3--:R3:W4:Y:S02]  /*67e0*/  SYNCS.PHASECHK.TRANS64.TRYWAIT P1, [R3+URZ], R0 ;  /* 0x00000000030075a7 */ /* 0x008724000802017f */
[----:B----4-:R-:W-:Y:S05]  /*67f0*/  @!P1 NANOSLEEP.SYNCS 0x989680 ;  /* 0x009896800000995d */ /* 0x010fea0003900000 */
[----:B------:R-:W4:Y:S02]  /*6800*/  @!P1 SYNCS.PHASECHK.TRANS64 P1, [R3+URZ], R0 ;  /* 0x00000000030095a7 */ /* 0x000f24000802007f */
[----:B----4-:R-:W-:Y:S05]  /*6810*/  @!P1 BRA `(.L_x_21) ;  /* 0xfffffffc00f09947 */ /* 0x010fea000383ffff */
[----:B------:R-:W-:Y:S05]  /*6820*/  BRA `(.L_x_20) ;  /* 0xffffffac00407947 */ /* 0x000fea000383ffff */
.L_x_26:
[----:B-1----:R1:W2:Y:S02]  /*6830*/  SYNCS.PHASECHK.TRANS64.TRYWAIT P1, [R5+URZ], R4 ;  /* 0x00000004050075a7 */ /* 0x0022a4000802017f */
[----:B--2---:R-:W-:Y:S05]  /*6840*/  @!P1 NANOSLEEP.SYNCS 0x989680 ;  /* 0x009896800000995d */ /* 0x004fea0003900000 */
[----:B------:R-:W2:Y:S02]  /*6850*/  @!P1 SYNCS.PHASECHK.TRANS64 P1, [R5+URZ], R4 ;  /* 0x00000004050095a7 */ /* 0x000ea4000802007f */
[----:B--2---:R-:W-:Y:S05]  /*6860*/  @!P1 BRA `(.L_x_26) ;  /* 0xfffffffc00f09947 */ /* 0x004fea000383ffff */
[----:B------:R-:W-:Y:S05]  /*6870*/  BRA `(.L_x_25) ;  /* 0xffffffb800287947 */ /* 0x000fea000383ffff */
.L_x_89:
[----:B------:R-:W-:Y:S01]  /*6880*/  BSSY B1, `(.L_x_109) ;  /* 0x0000006000017945 */ /* 0x000fe20003800000 */
[----:B------:R-:W-:-:S07]  /*6890*/  IMAD.MOV.U32 R15, RZ, RZ, -0x1 ;  /* 0xffffffffff0f7424 */ /* 0x000fce00078e00ff */
[----:B------:R-:W-:Y:S05]  /*68a0*/  WARPSYNC.COLLECTIVE R15, `(.L_x_110) ;  /* 0x000000000f0c7348 */ /* 0x000fea0003c00000 */
[----:B------:R-:W-:Y:S02]  /*68b0*/  ELECT P6, UR62, PT ;  /* 0x00000000003e782f */ /* 0x000fe400038c0000 */
[----:B------:R-:W-:Y:S01]  /*68c0*/  MOV R14, UR62 ;  /* 0x0000003e000e7c02 */ /* 0x000fe20008000f00 */
[----:B------:R-:W-:Y:S10]  /*68d0*/  ENDCOLLECTIVE ;  /* 0x000000000000791b */ /* 0x000ff40003800000 */
.L_x_110:
[----:B------:R-:W-:Y:S05]  /*68e0*/  BSYNC B1 ;  /* 0x0000000000017941 */ /* 0x000fea0003800000 */
.L_x_109:
[----:B------:R-:W-:Y:S05]  /*68f0*/  BRA `(.L_x_111) ;  /* 0xffffffec00e87947 */ /* 0x000fea000383ffff */
.L_x_92:
[----:B0-----:R0:W1:Y:S02]  /*6900*/  SYNCS.PHASECHK.TRANS64.TRYWAIT P0, [R20+URZ+0x28], R7 ;  /* 0x00002807140075a7 */ /* 0x001064000800017f */
[----:B-1----:R-:W-:Y:S05]  /*6910*/  @!P0 NANOSLEEP.SYNCS 0x989680 ;  /* 0x009896800000895d */ /* 0x002fea0003900000 */
[----:B------:R-:W1:Y:S02]  /*6920*/  @!P0 SYNCS.PHASECHK.TRANS64 P0, [R20+URZ+0x28], R7 ;  /* 0x00002807140085a7 */ /* 0x000e64000800007f */
[----:B-1----:R-:W-:Y:S05]  /*6930*/  @!P0 BRA `(.L_x_92) ;  /* 0xfffffffc00f08947 */ /* 0x002fea000383ffff */
[----:B------:R-:W-:Y:S05]  /*6940*/  BRA `(.L_x_112) ;  /* 0xfffffff000247947 */ /* 0x000fea000383ffff */
.L_x_100:
[----:B------:R-:W-:Y:S01]  /*6950*/  BSSY B0, `(.L_x_113) ;  /* 0x0000006000007945 */ /* 0x000fe20003800000 */
[----:B------:R-:W-:-:S07]  /*6960*/  IMAD.MOV.U32 R15, RZ, RZ, -0x1 ;  /* 0xffffffffff0f7424 */ /* 0x000fce00078e00ff */
[----:B------:R-:W-:Y:S05]  /*6970*/  WARPSYNC.COLLECTIVE R15, `(.L_x_114) ;  /* 0x000000000f0c7348 */ /* 0x000fea0003c00000 */
[----:B------:R-:W-:Y:S02]  /*6980*/  ELECT P6, UR62, PT ;  /* 0x00000000003e782f */ /* 0x000fe400038c0000 */
[----:B------:R-:W-:Y:S01]  /*6990*/  MOV R14, UR62 ;  /* 0x0000003e000e7c02 */ /* 0x000fe20008000f00 */
[----:B------:R-:W-:Y:S10]  /*69a0*/  ENDCOLLECTIVE ;  /* 0x000000000000791b */ /* 0x000ff40003800000 */
.L_x_114:
[----:B------:R-:W-:Y:S05]  /*69b0*/  BSYNC B0 ;  /* 0x0000000000007941 */ /* 0x000fea0003800000 */
.L_x_113:
[----:B------:R-:W-:Y:S05]  /*69c0*/  BRA `(.L_x_115) ;  /* 0xfffffff800ac7947 */ /* 0x000fea000383ffff */
.L_x_104:
[----:B0-----:R0:W1:Y:S02]  /*69d0*/  SYNCS.PHASECHK.TRANS64.TRYWAIT P0, [R7+URZ], R4 ;  /* 0x00000004070075a7 */ /* 0x001064000800017f */
[----:B-1----:R-:W-:Y:S05]  /*69e0*/  @!P0 NANOSLEEP.SYNCS 0x989680 ;  /* 0x009896800000895d */ /* 0x002fea0003900000 */
[----:B------:R-:W1:Y:S02]  /*69f0*/  @!P0 SYNCS.PHASECHK.TRANS64 P0, [R7+URZ], R4 ;  /* 0x00000004070085a7 */ /* 0x000e64000800007f */
[----:B-1----:R-:W-:Y:S05]  /*6a00*/  @!P0 BRA `(.L_x_104) ;  /* 0xfffffffc00f08947 */ /* 0x002fea000383ffff */
[----:B------:R-:W-:Y:S05]  /*6a10*/  BRA `(.L_x_116) ;  /* 0xfffffff800ec7947 */ /* 0x000fea000383ffff */
.L_x_105:
[----:B0-----:R0:W1:Y:S02]  /*6a20*/  SYNCS.PHASECHK.TRANS64.TRYWAIT P0, [R8+URZ], R5 ;  /* 0x00000005080075a7 */ /* 0x001064000800017f */
[----:B-1----:R-:W-:Y:S05]  /*6a30*/  @!P0 NANOSLEEP.SYNCS 0x989680 ;  /* 0x009896800000895d */ /* 0x002fea0003900000 */
[----:B------:R-:W1:Y:S02]  /*6a40*/  @!P0 SYNCS.PHASECHK.TRANS64 P0, [R8+URZ], R5 ;  /* 0x00000005080085a7 */ /* 0x000e64000800007f */
[----:B-1----:R-:W-:Y:S05]  /*6a50*/  @!P0 BRA `(.L_x_105) ;  /* 0xfffffffc00f08947 */ /* 0x002fea000383ffff */
[----:B------:R-:W-:Y:S05]  /*6a60*/  BRA `(.L_x_117) ;  /* 0xfffffff800fc7947 */ /* 0x000fea000383ffff */
.L_x_106:
[----:B0-----:R0:W1:Y:S02]  /*6a70*/  SYNCS.PHASECHK.TRANS64.TRYWAIT P0, [R9+URZ], R4 ;  /* 0x00000004090075a7 */ /* 0x001064000800017f */
[----:B-1----:R-:W-:Y:S05]  /*6a80*/  @!P0 NANOSLEEP.SYNCS 0x989680 ;  /* 0x009896800000895d */ /* 0x002fea0003900000 */
[----:B------:R-:W1:Y:S02]  /*6a90*/  @!P0 SYNCS.PHASECHK.TRANS64 P0, [R9+URZ], R4 ;  /* 0x00000004090085a7 */ /* 0x000e64000800007f */
[----:B-1----:R-:W-:Y:S05]  /*6aa0*/  @!P0 BRA `(.L_x_106) ;  /* 0xfffffffc00f08947 */ /* 0x002fea000383ffff */
[----:B------:R-:W-:Y:S05]  /*6ab0*/  BRA `(.L_x_118) ;  /* 0xfffffffc000c7947 */ /* 0x000fea000383ffff */
.L_x_107:
[----:B0-----:R0:W1:Y:S02]  /*6ac0*/  SYNCS.PHASECHK.TRANS64.TRYWAIT P0, [R6+URZ], R5 ;  /* 0x00000005060075a7 */ /* 0x001064000800017f */
[----:B-1----:R-:W-:Y:S05]  /*6ad0*/  @!P0 NANOSLEEP.SYNCS 0x989680 ;  /* 0x009896800000895d */ /* 0x002fea0003900000 */
[----:B------:R-:W1:Y:S02]  /*6ae0*/  @!P0 SYNCS.PHASECHK.TRANS64 P0, [R6+URZ], R5 ;  /* 0x00000005060085a7 */ /* 0x000e64000800007f */
[----:B-1----:R-:W-:Y:S05]  /*6af0*/  @!P0 BRA `(.L_x_107) ;  /* 0xfffffffc00f08947 */ /* 0x002fea000383ffff */
[----:B------:R-:W-:Y:S05]  /*6b00*/  BRA `(.L_x_119) ;  /* 0xfffffffc00147947 */ /* 0x000fea000383ffff */
.L_x_120:
[----:B------:R-:W-:-:S00]  /*6b10*/  BRA `(.L_x_120) ;  /* 0xfffffffc00fc7947 */ /* 0x000fc0000383ffff */
[----:B------:R-:W-:-:S00]  /*6b20*/  NOP ;  /* 0x0000000000007918 */ /* 0x000fc00000000000 */
        /* <DEDUP_REMOVED lines=13> */
.L_x_121:


//--------------------- .nv.global.init           --------------------------
	.section	.nv.global.init,"aw",@progbits
.nv.global.init:
	.type		$str$22,@object
	.size		$str$22,($str$23 - $str$22)
$str$22:
        /*0000*/ 	.byte	0x6b, 0x5f, 0x74, 0x69, 0x6c, 0x65, 0x5f, 0x63, 0x6f, 0x75, 0x6e, 0x74, 0x20, 0x3e, 0x3d, 0x20
        /*0010*/ 	.byte	0x31, 0x00
	.type		$str$23,@object
	.size		$str$23,(__unnamed_1 - $str$23)
$str$23:
        /*0012*/ 	.byte	0x2f, 0x74, 0x6d, 0x70, 0x2f, 0x63, 0x75, 0x74, 0x6c, 0x61, 0x73, 0x73, 0x5f, 0x73, 0x77, 0x65
        /*0022*/ 	.byte	0x65, 0x70, 0x5f, 0x73, 0x72, 0x63, 0x2f, 0x69, 0x6e, 0x63, 0x6c, 0x75, 0x64, 0x65, 0x2f, 0x63
        /*0032*/ 	.byte	0x75, 0x74, 0x6c, 0x61, 0x73, 0x73, 0x2f, 0x67, 0x65, 0x6d, 0x6d, 0x2f, 0x63, 0x6f, 0x6c, 0x6c
        /*0042*/ 	.byte	0x65, 0x63, 0x74, 0x69, 0x76, 0x65, 0x2f, 0x73, 0x6d, 0x39, 0x30, 0x5f, 0x6d, 0x6d, 0x61, 0x5f
        /*0052*/ 	.byte	0x74, 0x6d, 0x61, 0x5f, 0x67, 0x6d, 0x6d, 0x61, 0x5f, 0x73, 0x73, 0x5f, 0x77, 0x61, 0x72, 0x70
        /*0062*/ 	.byte	0x73, 0x70, 0x65, 0x63, 0x69, 0x61, 0x6c, 0x69, 0x7a, 0x65, 0x64, 0x2e, 0x68, 0x70, 0x70, 0x00
	.type		__unnamed_1,@object
	.size		__unnamed_1,(.L_0 - __unnamed_1)
__unnamed_1:
        /*0072*/ 	.byte	0x76, 0x6f, 0x69, 0x64, 0x20, 0x63, 0x75, 0x74, 0x6c, 0x61, 0x73, 0x73, 0x3a, 0x3a, 0x67, 0x65
        /* <DEDUP_REMOVED lines=180> */
        /*0bc2*/ 	.byte	0x65, 0x3a, 0x3a, 0x69, 0x64, 0x65, 0x6e, 0x74, 0x69, 0x74, 0x79, 0x5d, 0x00
.L_0:


//--------------------- .nv.shared._ZN7cutlass13device_kernelINS_4gemm6kernel13GemmUniversalIN4cute5tupleIJiiiiEEENS1_10collective13CollectiveMmaINS1_34MainloopSm90TmaGmmaWarpSpecializedILi5ENS5_IJNS4_1CILi2EEENSA_ILi1EEESC_EEENS1_35KernelTmaWarpSpecializedCooperativeEEENS5_IJNSA_ILi128EEENSA_ILi48EEESG_EEENS_10bfloat16_tENS5_IJlSC_lEEESJ_SK_NS4_8TiledMMAINS4_8MMA_AtomIJNS4_4SM904GMMA27MMA_64x16x16_F32BF16BF16_SSILNSO_5MajorE0ELSQ_0ELNSO_7ScaleInE1ELSR_1EEEEEENS4_6LayoutISD_NS5_IJSC_NSA_ILi0EEESV_EEEEENS5_IJNS4_10UnderscoreESY_SY_EEEEENS4_13SM90_TMA_LOADENS4_14ComposedLayoutINS4_7SwizzleILi3ELi4ELi3EEENS4_18smem_ptr_flag_bitsILi16EEENSU_INS5_IJNSA_ILi8EEENSA_ILi64EEEEEENS5_IJS18_SC_EEEEEEEvNS4_8identityENS4_23SM90_TMA_LOAD_MULTICASTES1C_vS1D_EENS_8epilogue10collective6detail29Sm90TmaWarpSpecializedAdapterINS1H_15DefaultEpilogueISJ_SK_SK_NS1G_6thread17LinearCombinationISJ_Li1EffLNS1L_9ScaleType4KindE0ELNS_15FloatRoundStyleE2ESJ_EENS1_15EpilogueDefaultEEEEEvvEEEEvNT_6ParamsE --------------------------
	.section	.nv.shared._ZN7cutlass13device_kernelINS_4gemm6kernel13GemmUniversalIN4cute5tupleIJiiiiEEENS1_10collective13CollectiveMmaINS1_34MainloopSm90TmaGmmaWarpSpecializedILi5ENS5_IJNS4_1CILi2EEENSA_ILi1EEESC_EEENS1_35KernelTmaWarpSpecializedCooperativeEEENS5_IJNSA_ILi128EEENSA_ILi48EEESG_EEENS_10bfloat16_tENS5_IJlSC_lEEESJ_SK_NS4_8TiledMMAINS4_8MMA_AtomIJNS4_4SM904GMMA27MMA_64x16x16_F32BF16BF16_SSILNSO_5MajorE0ELSQ_0ELNSO_7ScaleInE1ELSR_1EEEEEENS4_6LayoutISD_NS5_IJSC_NSA_ILi0EEESV_EEEEENS5_IJNS4_10UnderscoreESY_SY_EEEEENS4_13SM90_TMA_LOADENS4_14ComposedLayoutINS4_7SwizzleILi3ELi4ELi3EEENS4_18smem_ptr_flag_bitsILi16EEENSU_INS5_IJNSA_ILi8EEENSA_ILi64EEEEEENS5_IJS18_SC_EEEEEEEvNS4_8identityENS4_23SM90_TMA_LOAD_MULTICASTES1C_vS1D_EENS_8epilogue10collective6detail29Sm90TmaWarpSpecializedAdapterINS1H_15DefaultEpilogueISJ_SK_SK_NS1G_6thread17LinearCombinationISJ_Li1EffLNS1L_9ScaleType4KindE0ELNS_15FloatRoundStyleE2ESJ_EENS1_15EpilogueDefaultEEEEEvvEEEEvNT_6ParamsE,"aw",@nobits
	.sectionflags	@""
	.align	16
	.zero		1024


//--------------------- .nv.shared.reserved.0     --------------------------
	.section	.nv.shared.reserved.0,"aw",@nobits
	.weak		__nv_reservedSMEM_offset_0_alias
	.size		__nv_reservedSMEM_offset_0_alias, 0, 0
	.other		__nv_reservedSMEM_offset_0_alias,@"STO_CUDA_RESERVED_SHARED STV_DEFAULT"
__nv_reservedSMEM_offset_0_alias:
	.zero		0


//--------------------- .nv.global                --------------------------
	.section	.nv.global,"aw",@nobits
.nv.global:
	.type		_ZN39_INTERNAL_2fd5df4e_4_k_cu_f552b145_81664cute1_E,@object
	.size		_ZN39_INTERNAL_2fd5df4e_4_k_cu_f552b145_81664cute1_E,(_ZN39_INTERNAL_2fd5df4e_4_k_cu_f552b145_81664cuda3std3__45__cpo6cbeginE - _ZN39_INTERNAL_2fd5df4e_4_k_cu_f552b145_81664cute1_E)
_ZN39_INTERNAL_2fd5df4e_4_k_cu_f552b145_81664cute1_E:
	.zero		1
	.type		_ZN39_INTERNAL_2fd5df4e_4_k_cu_f552b145_81664cuda3std3__45__cpo6cbeginE,@object
	.size		_ZN39_INTERNAL_2fd5df4e_4_k_cu_f552b145_81664cuda3std3__45__cpo6cbeginE,(_ZN39_INTERNAL_2fd5df4e_4_k_cu_f552b145_81664cuda3std3__48in_placeE - _ZN39_INTERNAL_2fd5df4e_4_k_cu_f552b145_81664cuda3std3__45__cpo6cbeginE)
_ZN39_INTERNAL_2fd5df4e_4_k_cu_f552b145_81664cuda3std3__45__cpo6cbeginE:
	.zero		1
	.type		_ZN39_INTERNAL_2fd5df4e_4_k_cu_f552b145_81664cuda3std3__48in_placeE,@object
	.size		_ZN39_INTERNAL_2fd5df4e_4_k_cu_f552b145_81664cuda3std3__48in_placeE,(_ZN39_INTERNAL_2fd5df4e_4_k_cu_f552b145_81664cuda3std6ranges3__45__cpo9iter_moveE - _ZN39_INTERNAL_2fd5df4e_4_k_cu_f552b145_81664cuda3std3__48in_placeE)
_ZN39_INTERNAL_2fd5df4e_4_k_cu_f552b145_81664cuda3std3__48in_placeE:
	.zero		1
	.type		_ZN39_INTERNAL_2fd5df4e_4_k_cu_f552b145_81664cuda3std6ranges3__45__cpo9iter_moveE,@object
	.size		_ZN39_INTERNAL_2fd5df4e_4_k_cu_f552b145_81664cuda3std6ranges3__45__cpo9iter_moveE,(_ZN39_INTERNAL_2fd5df4e_4_k_cu_f552b145_81664cuda3std3__45__cpo5beginE - _ZN39_INTERNAL_2fd5df4e_4_k_cu_f552b145_81664cuda3std6ranges3__45__cpo9iter_moveE)
_ZN39_INTERNAL_2fd5df4e_4_k_cu_f552b145_81664cuda3std6ranges3__45__cpo9iter_moveE:
	.zero		1
	.type		_ZN39_INTERNAL_2fd5df4e_4_k_cu_f552b145_81664cuda3std3__45__cpo5beginE,@object
	.size		_ZN39_INTERNAL_2fd5df4e_4_k_cu_f552b145_81664cuda3std3__45__cpo5beginE,(_ZN39_INTERNAL_2fd5df4e_4_k_cu_f552b145_81664cuda3std3__441_GLOBAL__N__2fd5df4e_4_k_cu_f552b145_81666ignoreE - _ZN39_INTERNAL_2fd5df4e_4_k_cu_f552b145_81664cuda3std3__45__cpo5beginE)
_ZN39_INTERNAL_2fd5df4e_4_k_cu_f552b145_81664cuda3std3__45__cpo5beginE:
	.zero		1
	.type		_ZN39_INTERNAL_2fd5df4e_4_k_cu_f552b145_81664cuda3std3__441_GLOBAL__N__2fd5df4e_4_k_cu_f552b145_81666ignoreE,@object
	.size		_ZN39_INTERNAL_2fd5df4e_4_k_cu_f552b145_81664cuda3std3__441_GLOBAL__N__2fd5df4e_4_k_cu_f552b145_81666ignoreE,(_ZN39_INTERNAL_2fd5df4e_4_k_cu_f552b145_81664cute7productE - _ZN39_INTERNAL_2fd5df4e_4_k_cu_f552b145_81664cuda3std3__441_GLOBAL__N__2fd5df4e_4_k_cu_f552b145_81666ignoreE)
_ZN39_INTERNAL_2fd5df4e_4_k_cu_f552b145_81664cuda3std3__441_GLOBAL__N__2fd5df4e_4_k_cu_f552b145_81666ignoreE:
	.zero		1
	.type		_ZN39_INTERNAL_2fd5df4e_4_k_cu_f552b145_81664cute7productE,@object
	.size		_ZN39_INTERNAL_2fd5df4e_4_k_cu_f552b145_81664cute7productE,(_ZN39_INTERNAL_2fd5df4e_4_k_cu_f552b145_81664cuda3std3__45__cpo3endE - _ZN39_INTERNAL_2fd5df4e_4_k_cu_f552b145_81664cute7productE)
_ZN39_INTERNAL_2fd5df4e_4_k_cu_f552b145_81664cute7productE:
	.zero		1
	.type		_ZN39_INTERNAL_2fd5df4e_4_k_cu_f552b145_81664cuda3std3__45__cpo3endE,@object
	.size		_ZN39_INTERNAL_2fd5df4e_4_k_cu_f552b145_81664cuda3std3__45__cpo3endE,(_ZN39_INTERNAL_2fd5df4e_4_k_cu_f552b145_81664cuda3std3__419piecewise_constructE - _ZN39_INTERNAL_2fd5df4e_4_k_cu_f552b145_81664cuda3std3__45__cpo3endE)
_ZN39_INTERNAL_2fd5df4e_4_k_cu_f552b145_81664cuda3std3__45__cpo3endE:
	.zero		1
	.type		_ZN39_INTERNAL_2fd5df4e_4_k_cu_f552b145_81664cuda3std3__419piecewise_constructE,@object
	.size		_ZN39_INTERNAL_2fd5df4e_4_k_cu_f552b145_81664cuda3std3__419piecewise_constructE,(_ZN39_INTERNAL_2fd5df4e_4_k_cu_f552b145_81664cuda3std3__45__cpo4cendE - _ZN39_INTERNAL_2fd5df4e_4_k_cu_f552b145_81664cuda3std3__419piecewise_constructE)
_ZN39_INTERNAL_2fd5df4e_4_k_cu_f552b145_81664cuda3std3__419piecewise_constructE:
	.zero		1
	.type		_ZN39_INTERNAL_2fd5df4e_4_k_cu_f552b145_81664cuda3std3__45__cpo4cendE,@object
	.size		_ZN39_INTERNAL_2fd5df4e_4_k_cu_f552b145_81664cuda3std3__45__cpo4cendE,(_ZN39_INTERNAL_2fd5df4e_4_k_cu_f552b145_81664cuda3std6ranges3__45__cpo4swapE - _ZN39_INTERNAL_2fd5df4e_4_k_cu_f552b145_81664cuda3std3__45__cpo4cendE)
_ZN39_INTERNAL_2fd5df4e_4_k_cu_f552b145_81664cuda3std3__45__cpo4cendE:
	.zero		1
	.type		_ZN39_INTERNAL_2fd5df4e_4_k_cu_f552b145_81664cuda3std6ranges3__45__cpo4swapE,@object
	.size		_ZN39_INTERNAL_2fd5df4e_4_k_cu_f552b145_81664cuda3std6ranges3__45__cpo4swapE,(.L_8 - _ZN39_INTERNAL_2fd5df4e_4_k_cu_f552b145_81664cuda3std6ranges3__45__cpo4swapE)
_ZN39_INTERNAL_2fd5df4e_4_k_cu_f552b145_81664cuda3std6ranges3__45__cpo4swapE:
	.zero		1
.L_8:


//--------------------- .nv.constant0._ZN7cutlass13device_kernelINS_4gemm6kernel13GemmUniversalIN4cute5tupleIJiiiiEEENS1_10collective13CollectiveMmaINS1_34MainloopSm90TmaGmmaWarpSpecializedILi5ENS5_IJNS4_1CILi2EEENSA_ILi1EEESC_EEENS1_35KernelTmaWarpSpecializedCooperativeEEENS5_IJNSA_ILi128EEENSA_ILi48EEESG_EEENS_10bfloat16_tENS5_IJlSC_lEEESJ_SK_NS4_8TiledMMAINS4_8MMA_AtomIJNS4_4SM904GMMA27MMA_64x16x16_F32BF16BF16_SSILNSO_5MajorE0ELSQ_0ELNSO_7ScaleInE1ELSR_1EEEEEENS4_6LayoutISD_NS5_IJSC_NSA_ILi0EEESV_EEEEENS5_IJNS4_10UnderscoreESY_SY_EEEEENS4_13SM90_TMA_LOADENS4_14ComposedLayoutINS4_7SwizzleILi3ELi4ELi3EEENS4_18smem_ptr_flag_bitsILi16EEENSU_INS5_IJNSA_ILi8EEENSA_ILi64EEEEEENS5_IJS18_SC_EEEEEEEvNS4_8identityENS4_23SM90_TMA_LOAD_MULTICASTES1C_vS1D_EENS_8epilogue10collective6detail29Sm90TmaWarpSpecializedAdapterINS1H_15DefaultEpilogueISJ_SK_SK_NS1G_6thread17LinearCombinationISJ_Li1EffLNS1L_9ScaleType4KindE0ELNS_15FloatRoundStyleE2ESJ_EENS1_15EpilogueDefaultEEEEEvvEEEEvNT_6ParamsE --------------------------
	.section	.nv.constant0._ZN7cutlass13device_kernelINS_4gemm6kernel13GemmUniversalIN4cute5tupleIJiiiiEEENS1_10collective13CollectiveMmaINS1_34MainloopSm90TmaGmmaWarpSpecializedILi5ENS5_IJNS4_1CILi2EEENSA_ILi1EEESC_EEENS1_35KernelTmaWarpSpecializedCooperativeEEENS5_IJNSA_ILi128EEENSA_ILi48EEESG_EEENS_10bfloat16_tENS5_IJlSC_lEEESJ_SK_NS4_8TiledMMAINS4_8MMA_AtomIJNS4_4SM904GMMA27MMA_64x16x16_F32BF16BF16_SSILNSO_5MajorE0ELSQ_0ELNSO_7ScaleInE1ELSR_1EEEEEENS4_6LayoutISD_NS5_IJSC_NSA_ILi0EEESV_EEEEENS5_IJNS4_10UnderscoreESY_SY_EEEEENS4_13SM90_TMA_LOADENS4_14ComposedLayoutINS4_7SwizzleILi3ELi4ELi3EEENS4_18smem_ptr_flag_bitsILi16EEENSU_INS5_IJNSA_ILi8EEENSA_ILi64EEEEEENS5_IJS18_SC_EEEEEEEvNS4_8identityENS4_23SM90_TMA_LOAD_MULTICASTES1C_vS1D_EENS_8epilogue10collective6detail29Sm90TmaWarpSpecializedAdapterINS1H_15DefaultEpilogueISJ_SK_SK_NS1G_6thread17LinearCombinationISJ_Li1EffLNS1L_9ScaleType4KindE0ELNS_15FloatRoundStyleE2ESJ_EENS1_15EpilogueDefaultEEEEEvvEEEEvNT_6ParamsE,"a",@progbits
	.sectionflags	@""
	.align	4
.nv.constant0._ZN7cutlass13device_kernelINS_4gemm6kernel13GemmUniversalIN4cute5tupleIJiiiiEEENS1_10collective13CollectiveMmaINS1_34MainloopSm90TmaGmmaWarpSpecializedILi5ENS5_IJNS4_1CILi2EEENSA_ILi1EEESC_EEENS1_35KernelTmaWarpSpecializedCooperativeEEENS5_IJNSA_ILi128EEENSA_ILi48EEESG_EEENS_10bfloat16_tENS5_IJlSC_lEEESJ_SK_NS4_8TiledMMAINS4_8MMA_AtomIJNS4_4SM904GMMA27MMA_64x16x16_F32BF16BF16_SSILNSO_5MajorE0ELSQ_0ELNSO_7ScaleInE1ELSR_1EEEEEENS4_6LayoutISD_NS5_IJSC_NSA_ILi0EEESV_EEEEENS5_IJNS4_10UnderscoreESY_SY_EEEEENS4_13SM90_TMA_LOADENS4_14ComposedLayoutINS4_7SwizzleILi3ELi4ELi3EEENS4_18smem_ptr_flag_bitsILi16EEENSU_INS5_IJNSA_ILi8EEENSA_ILi64EEEEEENS5_IJS18_SC_EEEEEEEvNS4_8identityENS4_23SM90_TMA_LOAD_MULTICASTES1C_vS1D_EENS_8epilogue10collective6detail29Sm90TmaWarpSpecializedAdapterINS1H_15DefaultEpilogueISJ_SK_SK_NS1G_6thread17LinearCombinationISJ_Li1EffLNS1L_9ScaleType4KindE0ELNS_15FloatRoundStyleE2ESJ_EENS1_15EpilogueDefaultEEEEEvvEEEEvNT_6ParamsE:
	.zero		1664


//--------------------- SYMBOLS --------------------------

	.type		.nv.reservedSmem.offset0,@object
	.size		.nv.reservedSmem.offset0,0x4
	.type		__assertfail,@function
